// auto-generated by cutlass_sweep.gemm — config: {"arch": "sm_100", "cluster_m": 2, "cluster_n": 1, "dtype": "bf16", "dtype_b": "bf16", "layout": "nt", "stages": 0, "tile_k": 16, "tile_m": 64, "tile_n": 64}
#include "cutlass/cutlass.h"
#include "cutlass/gemm/collective/collective_builder.hpp"
#include "cutlass/gemm/device/gemm_universal_adapter.h"
#include "cutlass/gemm/kernel/gemm_universal.hpp"
#include "cutlass/epilogue/collective/collective_builder.hpp"

using ElemA = cutlass::bfloat16_t;
using ElemB = cutlass::bfloat16_t;
using ElemCD = cutlass::bfloat16_t;
using Acc  = float;
using TileShape    = cute::Shape<cute::_64, cute::_64, cute::_16>;
using ClusterShape = cute::Shape<cute::_2, cute::_1, cute::_1>;

using CollectiveEpilogue = typename cutlass::epilogue::collective::CollectiveBuilder<
    cutlass::arch::Sm100, cutlass::arch::OpClassTensorOp,
    TileShape, ClusterShape,
    cutlass::epilogue::collective::EpilogueTileAuto,
    Acc, Acc,
    ElemCD, cutlass::layout::RowMajor, 128 / cutlass::sizeof_bits<ElemCD>::value,
    ElemCD, cutlass::layout::RowMajor, 128 / cutlass::sizeof_bits<ElemCD>::value,
    cutlass::epilogue::collective::EpilogueScheduleAuto
  >::CollectiveOp;

using CollectiveMainloop = typename cutlass::gemm::collective::CollectiveBuilder<
    cutlass::arch::Sm100, cutlass::arch::OpClassTensorOp,
    ElemA, cutlass::layout::RowMajor, 128 / cutlass::sizeof_bits<ElemA>::value,
    ElemB, cutlass::layout::ColumnMajor, 128 / cutlass::sizeof_bits<ElemB>::value,
    Acc,
    TileShape, ClusterShape,
    cutlass::gemm::collective::StageCountAutoCarveout<static_cast<int>(sizeof(typename CollectiveEpilogue::SharedStorage))>,
    cutlass::gemm::collective::KernelScheduleAuto
  >::CollectiveOp;

using GemmKernel = cutlass::gemm::kernel::GemmUniversal<
    cute::Shape<int,int,int,int>,
    CollectiveMainloop,
    CollectiveEpilogue
>;
using Gemm = cutlass::gemm::device::GemmUniversalAdapter<GemmKernel>;

// Force the device kernel symbol into the cubin without needing a host main.
auto* _anchor = &cutlass::device_kernel<GemmKernel>;


// ===== COMPILED SASS (sm_100a) =====

	.target	sm_100a

	.elftype	@"ET_EXEC"


//--------------------- .note.nv.tkinfo           --------------------------
	.section	.note.nv.tkinfo,"",@"SHT_NOTE"
	.sectionflags	@"SHF_NOTE_NV_TKINFO"
	.tkinfo
        /*0018*/ 	.word	0x00000002
        /*0030*/ 	.string	""
        /*0030*/ 	.string	"ptxas"
        /*0030*/ 	.string	"Cuda compilation tools, release 13.0, V13.0.88"
        /*0030*/ 	.string	"Build cuda_13.0.r13.0/compiler.36424714_0"
        /*0030*/ 	.string	"-arch sm_100a -m 64 "



//--------------------- .note.nv.cuinfo           --------------------------
	.section	.note.nv.cuinfo,"",@"SHT_NOTE"
	.sectionflags	@"SHF_NOTE_NV_CUINFO"
        /*0018*/ 	.short	0x0002
        /*001a*/ 	.short	0x0064
        /*001c*/ 	.short	0x0082
	.zero		2


//--------------------- .nv.info                  --------------------------
	.section	.nv.info,"",@"SHT_CUDA_INFO"
	.align	4


	//----- nvinfo : EIATTR_REGCOUNT
	.align		4
        /*0000*/ 	.byte	0x04, 0x2f
        /*0002*/ 	.short	(.L_19 - .L_18)
	.align		4
.L_18:
        /*0004*/ 	.word	index@(_ZN7cutlass13device_kernelINS_4gemm6kernel13GemmUniversalIN4cute5tupleIJiiiiEEENS1_10collective13CollectiveMmaINS1_35MainloopSm100TmaUmmaWarpSpecializedILi53ELi2ELi4ENS5_IJNS4_1CILi2EEENSA_ILi1EEESC_EEEEENS5_IJNSA_ILi64EEESF_NSA_ILi16EEEEEENS_10bfloat16_tENS5_IJlSC_lEEESI_SJ_NS4_8TiledMMAINS4_8MMA_AtomIJNS4_20SM100_MMA_F16BF16_SSISI_SI_fLi64ELi64ELNS4_4UMMA5MajorE0ELSO_0ELNSN_7ScaleInE0ELSP_0EEEEEENS4_6LayoutINS5_IJSC_SC_SC_EEENS5_IJNSA_ILi0EEESU_SU_EEEEENS5_IJNS4_10UnderscoreESX_SX_EEEEENS4_13SM90_TMA_LOADENS4_14ComposedLayoutINS4_7SwizzleILi1ELi4ELi3EEENS4_18smem_ptr_flag_bitsILi16EEENSS_INS5_IJNSA_ILi8EEESG_EEENS5_IJSG_SC_EEEEEEEvNS4_8identityENS4_23SM90_TMA_LOAD_MULTICASTES1A_vS1B_EENS_8epilogue10collective18CollectiveEpilogueINS1E_23Sm100TmaWarpSpecializedILi3ELi2ELi16ELb1ELb0EEEJSH_NS5_IJNSS_ISF_SC_EENSS_INSA_ILi32EEESC_EEEEESI_SJ_SI_SJ_NS1E_6fusion15FusionCallbacksIS1I_NS1N_17LinearCombinationISI_fSI_fLNS_15FloatRoundStyleE2EEESH_S1M_JEEENS4_5SM1004TMEM4LOAD26SM100_TMEM_LOAD_16dp256b4xES10_NS11_INS12_ILi2ELi4ELi3EEES15_NSS_INS5_IJS16_S1K_EEENS5_IJS1K_SC_EEEEEEENS4_17SM75_U32x4_LDSM_NENS4_14SM90_TMA_STOREES21_NS4_17SM90_U32x4_STSM_NENS4_39AutoVectorizingCopyWithAssumedAlignmentILi128EEEEEEvvEEEEvNT_6ParamsE)
        /*0008*/ 	.word	0x00000045


	//----- nvinfo : EIATTR_FRAME_SIZE
	.align		4
.L_19:
        /*000c*/ 	.byte	0x04, 0x11
        /*000e*/ 	.short	(.L_21 - .L_20)
	.align		4
.L_20:
        /*0010*/ 	.word	index@($__internal_2_$__cuda_sm10x_tcgen05_guardrail_trap_unallocated_columns_being_dealloced)
        /*0014*/ 	.word	0x00000000


	//----- nvinfo : EIATTR_FRAME_SIZE
	.align		4
.L_21:
        /*0018*/ 	.byte	0x04, 0x11
        /*001a*/ 	.short	(.L_23 - .L_22)
	.align		4
.L_22:
        /*001c*/ 	.word	index@($__internal_1_$__cuda_sm10x_tcgen05_guardrail_trap_phase_invalid_during_alloc)
        /*0020*/ 	.word	0x00000000


	//----- nvinfo : EIATTR_FRAME_SIZE
	.align		4
.L_23:
        /*0024*/ 	.byte	0x04, 0x11
        /*0026*/ 	.short	(.L_25 - .L_24)
	.align		4
.L_24:
        /*0028*/ 	.word	index@($__internal_0_$__cuda_sm10x_tcgen05_guardrail_trap_col_being_dealloced_not_returned_by_alloc)
        /*002c*/ 	.word	0x00000000


	//----- nvinfo : EIATTR_FRAME_SIZE
	.align		4
.L_25:
        /*0030*/ 	.byte	0x04, 0x11
        /*0032*/ 	.short	(.L_27 - .L_26)
	.align		4
.L_26:
        /*0034*/ 	.word	index@(_ZN7cutlass13device_kernelINS_4gemm6kernel13GemmUniversalIN4cute5tupleIJiiiiEEENS1_10collective13CollectiveMmaINS1_35MainloopSm100TmaUmmaWarpSpecializedILi53ELi2ELi4ENS5_IJNS4_1CILi2EEENSA_ILi1EEESC_EEEEENS5_IJNSA_ILi64EEESF_NSA_ILi16EEEEEENS_10bfloat16_tENS5_IJlSC_lEEESI_SJ_NS4_8TiledMMAINS4_8MMA_AtomIJNS4_20SM100_MMA_F16BF16_SSISI_SI_fLi64ELi64ELNS4_4UMMA5MajorE0ELSO_0ELNSN_7ScaleInE0ELSP_0EEEEEENS4_6LayoutINS5_IJSC_SC_SC_EEENS5_IJNSA_ILi0EEESU_SU_EEEEENS5_IJNS4_10UnderscoreESX_SX_EEEEENS4_13SM90_TMA_LOADENS4_14ComposedLayoutINS4_7SwizzleILi1ELi4ELi3EEENS4_18smem_ptr_flag_bitsILi16EEENSS_INS5_IJNSA_ILi8EEESG_EEENS5_IJSG_SC_EEEEEEEvNS4_8identityENS4_23SM90_TMA_LOAD_MULTICASTES1A_vS1B_EENS_8epilogue10collective18CollectiveEpilogueINS1E_23Sm100TmaWarpSpecializedILi3ELi2ELi16ELb1ELb0EEEJSH_NS5_IJNSS_ISF_SC_EENSS_INSA_ILi32EEESC_EEEEESI_SJ_SI_SJ_NS1E_6fusion15FusionCallbacksIS1I_NS1N_17LinearCombinationISI_fSI_fLNS_15FloatRoundStyleE2EEESH_S1M_JEEENS4_5SM1004TMEM4LOAD26SM100_TMEM_LOAD_16dp256b4xES10_NS11_INS12_ILi2ELi4ELi3EEES15_NSS_INS5_IJS16_S1K_EEENS5_IJS1K_SC_EEEEEEENS4_17SM75_U32x4_LDSM_NENS4_14SM90_TMA_STOREES21_NS4_17SM90_U32x4_STSM_NENS4_39AutoVectorizingCopyWithAssumedAlignmentILi128EEEEEEvvEEEEvNT_6ParamsE)
        /*0038*/ 	.word	0x00000000


	//----- nvinfo : EIATTR_MIN_STACK_SIZE
	.align		4
.L_27:
        /*003c*/ 	.byte	0x04, 0x12
        /*003e*/ 	.short	(.L_29 - .L_28)
	.align		4
.L_28:
        /*0040*/ 	.word	index@(_ZN7cutlass13device_kernelINS_4gemm6kernel13GemmUniversalIN4cute5tupleIJiiiiEEENS1_10collective13CollectiveMmaINS1_35MainloopSm100TmaUmmaWarpSpecializedILi53ELi2ELi4ENS5_IJNS4_1CILi2EEENSA_ILi1EEESC_EEEEENS5_IJNSA_ILi64EEESF_NSA_ILi16EEEEEENS_10bfloat16_tENS5_IJlSC_lEEESI_SJ_NS4_8TiledMMAINS4_8MMA_AtomIJNS4_20SM100_MMA_F16BF16_SSISI_SI_fLi64ELi64ELNS4_4UMMA5MajorE0ELSO_0ELNSN_7ScaleInE0ELSP_0EEEEEENS4_6LayoutINS5_IJSC_SC_SC_EEENS5_IJNSA_ILi0EEESU_SU_EEEEENS5_IJNS4_10UnderscoreESX_SX_EEEEENS4_13SM90_TMA_LOADENS4_14ComposedLayoutINS4_7SwizzleILi1ELi4ELi3EEENS4_18smem_ptr_flag_bitsILi16EEENSS_INS5_IJNSA_ILi8EEESG_EEENS5_IJSG_SC_EEEEEEEvNS4_8identityENS4_23SM90_TMA_LOAD_MULTICASTES1A_vS1B_EENS_8epilogue10collective18CollectiveEpilogueINS1E_23Sm100TmaWarpSpecializedILi3ELi2ELi16ELb1ELb0EEEJSH_NS5_IJNSS_ISF_SC_EENSS_INSA_ILi32EEESC_EEEEESI_SJ_SI_SJ_NS1E_6fusion15FusionCallbacksIS1I_NS1N_17LinearCombinationISI_fSI_fLNS_15FloatRoundStyleE2EEESH_S1M_JEEENS4_5SM1004TMEM4LOAD26SM100_TMEM_LOAD_16dp256b4xES10_NS11_INS12_ILi2ELi4ELi3EEES15_NSS_INS5_IJS16_S1K_EEENS5_IJS1K_SC_EEEEEEENS4_17SM75_U32x4_LDSM_NENS4_14SM90_TMA_STOREES21_NS4_17SM90_U32x4_STSM_NENS4_39AutoVectorizingCopyWithAssumedAlignmentILi128EEEEEEvvEEEEvNT_6ParamsE)
        /*0044*/ 	.word	0x00000000
.L_29:


//--------------------- .nv.compat                --------------------------
	.section	.nv.compat,"",@"SHT_CUDA_COMPAT_INFO"
	.align	4
        /*0000*/ 	.byte	0x02, 0x09, 0x01, 0x00, 0x02, 0x02, 0x02, 0x00, 0x02, 0x05, 0x05, 0x00, 0x03, 0x07, 0x01, 0x01
        /*0010*/ 	.byte	0x02, 0x03, 0x01, 0x00, 0x02, 0x06, 0x01, 0x00, 0x04, 0x0b, 0x08, 0x00, 0x09, 0x00, 0x00, 0x00
        /*0020*/ 	.byte	0x00, 0x00, 0x00, 0x00


//--------------------- .nv.info._ZN7cutlass13device_kernelINS_4gemm6kernel13GemmUniversalIN4cute5tupleIJiiiiEEENS1_10collective13CollectiveMmaINS1_35MainloopSm100TmaUmmaWarpSpecializedILi53ELi2ELi4ENS5_IJNS4_1CILi2EEENSA_ILi1EEESC_EEEEENS5_IJNSA_ILi64EEESF_NSA_ILi16EEEEEENS_10bfloat16_tENS5_IJlSC_lEEESI_SJ_NS4_8TiledMMAINS4_8MMA_AtomIJNS4_20SM100_MMA_F16BF16_SSISI_SI_fLi64ELi64ELNS4_4UMMA5MajorE0ELSO_0ELNSN_7ScaleInE0ELSP_0EEEEEENS4_6LayoutINS5_IJSC_SC_SC_EEENS5_IJNSA_ILi0EEESU_SU_EEEEENS5_IJNS4_10UnderscoreESX_SX_EEEEENS4_13SM90_TMA_LOADENS4_14ComposedLayoutINS4_7SwizzleILi1ELi4ELi3EEENS4_18smem_ptr_flag_bitsILi16EEENSS_INS5_IJNSA_ILi8EEESG_EEENS5_IJSG_SC_EEEEEEEvNS4_8identityENS4_23SM90_TMA_LOAD_MULTICASTES1A_vS1B_EENS_8epilogue10collective18CollectiveEpilogueINS1E_23Sm100TmaWarpSpecializedILi3ELi2ELi16ELb1ELb0EEEJSH_NS5_IJNSS_ISF_SC_EENSS_INSA_ILi32EEESC_EEEEESI_SJ_SI_SJ_NS1E_6fusion15FusionCallbacksIS1I_NS1N_17LinearCombinationISI_fSI_fLNS_15FloatRoundStyleE2EEESH_S1M_JEEENS4_5SM1004TMEM4LOAD26SM100_TMEM_LOAD_16dp256b4xES10_NS11_INS12_ILi2ELi4ELi3EEES15_NSS_INS5_IJS16_S1K_EEENS5_IJS1K_SC_EEEEEEENS4_17SM75_U32x4_LDSM_NENS4_14SM90_TMA_STOREES21_NS4_17SM90_U32x4_STSM_NENS4_39AutoVectorizingCopyWithAssumedAlignmentILi128EEEEEEvvEEEEvNT_6ParamsE --------------------------
	.section	.nv.info._ZN7cutlass13device_kernelINS_4gemm6kernel13GemmUniversalIN4cute5tupleIJiiiiEEENS1_10collective13CollectiveMmaINS1_35MainloopSm100TmaUmmaWarpSpecializedILi53ELi2ELi4ENS5_IJNS4_1CILi2EEENSA_ILi1EEESC_EEEEENS5_IJNSA_ILi64EEESF_NSA_ILi16EEEEEENS_10bfloat16_tENS5_IJlSC_lEEESI_SJ_NS4_8TiledMMAINS4_8MMA_AtomIJNS4_20SM100_MMA_F16BF16_SSISI_SI_fLi64ELi64ELNS4_4UMMA5MajorE0ELSO_0ELNSN_7ScaleInE0ELSP_0EEEEEENS4_6LayoutINS5_IJSC_SC_SC_EEENS5_IJNSA_ILi0EEESU_SU_EEEEENS5_IJNS4_10UnderscoreESX_SX_EEEEENS4_13SM90_TMA_LOADENS4_14ComposedLayoutINS4_7SwizzleILi1ELi4ELi3EEENS4_18smem_ptr_flag_bitsILi16EEENSS_INS5_IJNSA_ILi8EEESG_EEENS5_IJSG_SC_EEEEEEEvNS4_8identityENS4_23SM90_TMA_LOAD_MULTICASTES1A_vS1B_EENS_8epilogue10collective18CollectiveEpilogueINS1E_23Sm100TmaWarpSpecializedILi3ELi2ELi16ELb1ELb0EEEJSH_NS5_IJNSS_ISF_SC_EENSS_INSA_ILi32EEESC_EEEEESI_SJ_SI_SJ_NS1E_6fusion15FusionCallbacksIS1I_NS1N_17LinearCombinationISI_fSI_fLNS_15FloatRoundStyleE2EEESH_S1M_JEEENS4_5SM1004TMEM4LOAD26SM100_TMEM_LOAD_16dp256b4xES10_NS11_INS12_ILi2ELi4ELi3EEES15_NSS_INS5_IJS16_S1K_EEENS5_IJS1K_SC_EEEEEEENS4_17SM75_U32x4_LDSM_NENS4_14SM90_TMA_STOREES21_NS4_17SM90_U32x4_STSM_NENS4_39AutoVectorizingCopyWithAssumedAlignmentILi128EEEEEEvvEEEEvNT_6ParamsE,"",@"SHT_CUDA_INFO"
	.sectionflags	@""
	.align	4


	//----- nvinfo : EIATTR_CUDA_API_VERSION
	.align		4
        /*0000*/ 	.byte	0x04, 0x37
        /*0002*/ 	.short	(.L_31 - .L_30)
.L_30:
        /*0004*/ 	.word	0x00000082


	//----- nvinfo : EIATTR_KPARAM_INFO
	.align		4
.L_31:
        /*0008*/ 	.byte	0x04, 0x17
        /*000a*/ 	.short	(.L_33 - .L_32)
.L_32:
        /*000c*/ 	.word	0x00000000
        /*0010*/ 	.short	0x0000
        /*0012*/ 	.short	0x0000
        /*0014*/ 	.byte	0x00, 0xf0, 0x01, 0x20


	//----- nvinfo : EIATTR_AT_ENTRY_FRAGMENTS
	.align		4
.L_33:
        /*0018*/ 	.byte	0x04, 0x4f
        /*001a*/ 	.short	(.L_35 - .L_34)


	//   ....[0]....
.L_34:
        /*001c*/ 	.word	0x00000006


	//----- nvinfo : EIATTR_RESERVED_SMEM_USED
	.align		4
.L_35:
        /*0020*/ 	.byte	0x01, 0x41
	.zero		2


	//----- nvinfo : EIATTR_SPARSE_MMA_MASK
	.align		4
        /*0024*/ 	.byte	0x03, 0x50
        /*0026*/ 	.short	0x0000


	//----- nvinfo : EIATTR_TCGEN05_1CTA_USED
	.align		4
        /*0028*/ 	.byte	0x01, 0x51
	.zero		2


	//----- nvinfo : EIATTR_MAXREG_COUNT
	.align		4
        /*002c*/ 	.byte	0x03, 0x1b
        /*002e*/ 	.short	0x00ff


	//----- nvinfo : EIATTR_NUM_BARRIERS
	.align		4
        /*0030*/ 	.byte	0x02, 0x4c
        /*0032*/ 	.byte	0x07
	.zero		1


	//----- nvinfo : EIATTR_EXTERNS
	.align		4
        /*0034*/ 	.byte	0x04, 0x0f
        /*0036*/ 	.short	(.L_37 - .L_36)


	//   ....[0]....
	.align		4
.L_36:
        /*0038*/ 	.word	index@(__assertfail)


	//----- nvinfo : EIATTR_MERCURY_ISA_VERSION
	.align		4
.L_37:
        /*003c*/ 	.byte	0x03, 0x5f
        /*003e*/ 	.short	0x0101


	//----- nvinfo : EIATTR_INT_WARP_WIDE_INSTR_OFFSETS
	.align		4
        /*0040*/ 	.byte	0x04, 0x31
        /*0042*/ 	.short	(.L_39 - .L_38)


	//   ....[0]....
.L_38:
        /*0044*/ 	.word	0x00005d50


	//   ....[1]....
        /*0048*/ 	.word	0x00005d80


	//   ....[2]....
        /*004c*/ 	.word	0x00005da0


	//   ....[3]....
        /*0050*/ 	.word	0x00006920


	//   ....[4]....
        /*0054*/ 	.word	0x00006a40


	//   ....[5]....
        /*0058*/ 	.word	0x00006b90


	//   ....[6]....
        /*005c*/ 	.word	0x00006cb0


	//----- nvinfo : EIATTR_COOP_GROUP_MASK_REGIDS
	.align		4
.L_39:
        /*0060*/ 	.byte	0x04, 0x29
        /*0062*/ 	.short	(.L_41 - .L_40)


	//   ....[0]....
.L_40:
        /*0064*/ 	.word	0xffffffff


	//   ....[1]....
        /*0068*/ 	.word	0xffffffff


	//   ....[2]....
        /*006c*/ 	.word	0xffffffff


	//   ....[3]....
        /*0070*/ 	.word	0xffffffff


	//   ....[4]....
        /*0074*/ 	.word	0xffffffff


	//   ....[5]....
        /*0078*/ 	.word	0xffffffff


	//   ....[6]....
        /*007c*/ 	.word	0xffffffff


	//   ....[7]....
        /*0080*/ 	.word	0xffffffff


	//   ....[8]....
        /*0084*/ 	.word	0xffffffff


	//   ....[9]....
        /*0088*/ 	.word	0xffffffff


	//   ....[10]....
        /*008c*/ 	.word	0xffffffff


	//   ....[11]....
        /*0090*/ 	.word	0xffffffff


	//   ....[12]....
        /*0094*/ 	.word	0xffffffff


	//   ....[13]....
        /*0098*/ 	.word	0xffffffff


	//----- nvinfo : EIATTR_COOP_GROUP_INSTR_OFFSETS
	.align		4
.L_41:
        /*009c*/ 	.byte	0x04, 0x28
        /*009e*/ 	.short	(.L_43 - .L_42)


	//   ....[0]....
.L_42:
        /*00a0*/ 	.word	0x00000080


	//   ....[1]....
        /*00a4*/ 	.word	0x000004f0


	//   ....[2]....
        /*00a8*/ 	.word	0x00000cd0


	//   ....[3]....
        /*00ac*/ 	.word	0x00000e50


	//   ....[4]....
        /*00b0*/ 	.word	0x00000f50


	//   ....[5]....
        /*00b4*/ 	.word	0x000010c0


	//   ....[6]....
        /*00b8*/ 	.word	0x00001260


	//   ....[7]....
        /*00bc*/ 	.word	0x00001420


	//   ....[8]....
        /*00c0*/ 	.word	0x00002640


	//   ....[9]....
        /*00c4*/ 	.word	0x00005090


	//   ....[10]....
        /*00c8*/ 	.word	0x000052a0


	//   ....[11]....
        /*00cc*/ 	.word	0x000052d0


	//   ....[12]....
        /*00d0*/ 	.word	0x00005c30


	//   ....[13]....
        /*00d4*/ 	.word	0x00005e60


	//----- nvinfo : EIATTR_VRC_CTA_INIT_COUNT
	.align		4
.L_43:
        /*00d8*/ 	.byte	0x02, 0x4a
        /*00da*/ 	.byte	0x80
	.zero		1


	//----- nvinfo : EIATTR_SYSCALL_OFFSETS
	.align		4
        /*00dc*/ 	.byte	0x04, 0x46
        /*00de*/ 	.short	(.L_45 - .L_44)


	//   ....[0]....
.L_44:
        /*00e0*/ 	.word	0x000079d0


	//   ....[1]....
        /*00e4*/ 	.word	0x00007ac0


	//   ....[2]....
        /*00e8*/ 	.word	0x00008300


	//   ....[3]....
        /*00ec*/ 	.word	0x00008c50


	//----- nvinfo : EIATTR_MBARRIER_INSTR_OFFSETS
	.align		4
.L_45:
        /*00f0*/ 	.byte	0x04, 0x39
        /*00f2*/ 	.short	(.L_47 - .L_46)


	//   ....[0]....
.L_46:
        /*00f4*/ 	.word	0x00000610
        /*00f8*/ 	.word	0x000000ff
        /*00fc*/ 	.word	0x00000000
        /*0100*/ 	.short	0x0100
        /*0102*/ 	.byte	0x04
	.zero		1


	//   ....[1]....
        /*0104*/ 	.word	0x00000620
        /*0108*/ 	.word	0x000000ff
        /*010c*/ 	.word	0x000001a8
        /*0110*/ 	.short	0x0100
        /*0112*/ 	.byte	0x04
	.zero		1


	//   ....[2]....
        /*0114*/ 	.word	0x00000630
        /*0118*/ 	.word	0x000000ff
        /*011c*/ 	.word	0x00000008
        /*0120*/ 	.short	0x0100
        /*0122*/ 	.byte	0x04
	.zero		1


	//   ....[3]....
        /*0124*/ 	.word	0x00000640
        /*0128*/ 	.word	0x000000ff
        /*012c*/ 	.word	0x000001b0
        /*0130*/ 	.short	0x0100
        /*0132*/ 	.byte	0x04
	.zero		1


	//   ....[4]....
        /*0134*/ 	.word	0x00000650
        /*0138*/ 	.word	0x000000ff
        /*013c*/ 	.word	0x00000010
        /*0140*/ 	.short	0x0100
        /*0142*/ 	.byte	0x04
	.zero		1


	//   ....[5]....
        /*0144*/ 	.word	0x00000660
        /*0148*/ 	.word	0x000000ff
        /*014c*/ 	.word	0x000001b8
        /*0150*/ 	.short	0x0100
        /*0152*/ 	.byte	0x04
	.zero		1


	//   ....[6]....
        /*0154*/ 	.word	0x00000670
        /*0158*/ 	.word	0x000000ff
        /*015c*/ 	.word	0x00000018
        /*0160*/ 	.short	0x0100
        /*0162*/ 	.byte	0x04
	.zero		1


	//   ....[7]....
        /*0164*/ 	.word	0x00000680
        /*0168*/ 	.word	0x000000ff
        /*016c*/ 	.word	0x000001c0
        /*0170*/ 	.short	0x0100
        /*0172*/ 	.byte	0x04
	.zero		1


	//   ....[8]....
        /*0174*/ 	.word	0x00000690
        /*0178*/ 	.word	0x000000ff
        /*017c*/ 	.word	0x00000020
        /*0180*/ 	.short	0x0100
        /*0182*/ 	.byte	0x04
	.zero		1


	//   ....[9]....
        /*0184*/ 	.word	0x000006a0
        /*0188*/ 	.word	0x000000ff
        /*018c*/ 	.word	0x000001c8
        /*0190*/ 	.short	0x0100
        /*0192*/ 	.byte	0x04
	.zero		1


	//   ....[10]....
        /*0194*/ 	.word	0x000006b0
        /*0198*/ 	.word	0x000000ff
        /*019c*/ 	.word	0x00000028
        /*01a0*/ 	.short	0x0100
        /*01a2*/ 	.byte	0x04
	.zero		1


	//   ....[11]....
        /*01a4*/ 	.word	0x000006c0
        /*01a8*/ 	.word	0x000000ff
        /*01ac*/ 	.word	0x000001d0
        /*01b0*/ 	.short	0x0100
        /*01b2*/ 	.byte	0x04
	.zero		1


	//   ....[12]....
        /*01b4*/ 	.word	0x000006d0
        /*01b8*/ 	.word	0x000000ff
        /*01bc*/ 	.word	0x00000030
        /*01c0*/ 	.short	0x0100
        /*01c2*/ 	.byte	0x04
	.zero		1


	//   ....[13]....
        /*01c4*/ 	.word	0x000006e0
        /*01c8*/ 	.word	0x000000ff
        /*01cc*/ 	.word	0x000001d8
        /*01d0*/ 	.short	0x0100
        /*01d2*/ 	.byte	0x04
	.zero		1


	//   ....[14]....
        /*01d4*/ 	.word	0x000006f0
        /*01d8*/ 	.word	0x000000ff
        /*01dc*/ 	.word	0x00000038
        /*01e0*/ 	.short	0x0100
        /*01e2*/ 	.byte	0x04
	.zero		1


	//   ....[15]....
        /*01e4*/ 	.word	0x00000700
        /*01e8*/ 	.word	0x000000ff
        /*01ec*/ 	.word	0x000001e0
        /*01f0*/ 	.short	0x0100
        /*01f2*/ 	.byte	0x04
	.zero		1


	//   ....[16]....
        /*01f4*/ 	.word	0x00000710
        /*01f8*/ 	.word	0x000000ff
        /*01fc*/ 	.word	0x00000040
        /*0200*/ 	.short	0x0100
        /*0202*/ 	.byte	0x04
	.zero		1


	//   ....[17]....
        /*0204*/ 	.word	0x00000720
        /*0208*/ 	.word	0x000000ff
        /*020c*/ 	.word	0x000001e8
        /*0210*/ 	.short	0x0100
        /*0212*/ 	.byte	0x04
	.zero		1


	//   ....[18]....
        /*0214*/ 	.word	0x00000730
        /*0218*/ 	.word	0x000000ff
        /*021c*/ 	.word	0x00000048
        /*0220*/ 	.short	0x0100
        /*0222*/ 	.byte	0x04
	.zero		1


	//   ....[19]....
        /*0224*/ 	.word	0x00000740
        /*0228*/ 	.word	0x000000ff
        /*022c*/ 	.word	0x000001f0
        /*0230*/ 	.short	0x0100
        /*0232*/ 	.byte	0x04
	.zero		1


	//   ....[20]....
        /*0234*/ 	.word	0x00000750
        /*0238*/ 	.word	0x000000ff
        /*023c*/ 	.word	0x00000050
        /*0240*/ 	.short	0x0100
        /*0242*/ 	.byte	0x04
	.zero		1


	//   ....[21]....
        /*0244*/ 	.word	0x00000760
        /*0248*/ 	.word	0x000000ff
        /*024c*/ 	.word	0x000001f8
        /*0250*/ 	.short	0x0100
        /*0252*/ 	.byte	0x04
	.zero		1


	//   ....[22]....
        /*0254*/ 	.word	0x00000770
        /*0258*/ 	.word	0x000000ff
        /*025c*/ 	.word	0x00000058
        /*0260*/ 	.short	0x0100
        /*0262*/ 	.byte	0x04
	.zero		1


	//   ....[23]....
        /*0264*/ 	.word	0x00000780
        /*0268*/ 	.word	0x000000ff
        /*026c*/ 	.word	0x00000200
        /*0270*/ 	.short	0x0100
        /*0272*/ 	.byte	0x04
	.zero		1


	//   ....[24]....
        /*0274*/ 	.word	0x00000790
        /*0278*/ 	.word	0x000000ff
        /*027c*/ 	.word	0x00000060
        /*0280*/ 	.short	0x0100
        /*0282*/ 	.byte	0x04
	.zero		1


	//   ....[25]....
        /*0284*/ 	.word	0x000007a0
        /*0288*/ 	.word	0x000000ff
        /*028c*/ 	.word	0x00000208
        /*0290*/ 	.short	0x0100
        /*0292*/ 	.byte	0x04
	.zero		1


	//   ....[26]....
        /*0294*/ 	.word	0x000007b0
        /*0298*/ 	.word	0x000000ff
        /*029c*/ 	.word	0x00000068
        /*02a0*/ 	.short	0x0100
        /*02a2*/ 	.byte	0x04
	.zero		1


	//   ....[27]....
        /*02a4*/ 	.word	0x000007c0
        /*02a8*/ 	.word	0x000000ff
        /*02ac*/ 	.word	0x00000210
        /*02b0*/ 	.short	0x0100
        /*02b2*/ 	.byte	0x04
	.zero		1


	//   ....[28]....
        /*02b4*/ 	.word	0x000007d0
        /*02b8*/ 	.word	0x000000ff
        /*02bc*/ 	.word	0x00000070
        /*02c0*/ 	.short	0x0100
        /*02c2*/ 	.byte	0x04
	.zero		1


	//   ....[29]....
        /*02c4*/ 	.word	0x000007e0
        /*02c8*/ 	.word	0x000000ff
        /*02cc*/ 	.word	0x00000218
        /*02d0*/ 	.short	0x0100
        /*02d2*/ 	.byte	0x04
	.zero		1


	//   ....[30]....
        /*02d4*/ 	.word	0x000007f0
        /*02d8*/ 	.word	0x000000ff
        /*02dc*/ 	.word	0x00000078
        /*02e0*/ 	.short	0x0100
        /*02e2*/ 	.byte	0x04
	.zero		1


	//   ....[31]....
        /*02e4*/ 	.word	0x00000800
        /*02e8*/ 	.word	0x000000ff
        /*02ec*/ 	.word	0x00000220
        /*02f0*/ 	.short	0x0100
        /*02f2*/ 	.byte	0x04
	.zero		1


	//   ....[32]....
        /*02f4*/ 	.word	0x00000810
        /*02f8*/ 	.word	0x000000ff
        /*02fc*/ 	.word	0x00000080
        /*0300*/ 	.short	0x0100
        /*0302*/ 	.byte	0x04
	.zero		1


	//   ....[33]....
        /*0304*/ 	.word	0x00000820
        /*0308*/ 	.word	0x000000ff
        /*030c*/ 	.word	0x00000228
        /*0310*/ 	.short	0x0100
        /*0312*/ 	.byte	0x04
	.zero		1


	//   ....[34]....
        /*0314*/ 	.word	0x00000830
        /*0318*/ 	.word	0x000000ff
        /*031c*/ 	.word	0x00000088
        /*0320*/ 	.short	0x0100
        /*0322*/ 	.byte	0x04
	.zero		1


	//   ....[35]....
        /*0324*/ 	.word	0x00000840
        /*0328*/ 	.word	0x000000ff
        /*032c*/ 	.word	0x00000230
        /*0330*/ 	.short	0x0100
        /*0332*/ 	.byte	0x04
	.zero		1


	//   ....[36]....
        /*0334*/ 	.word	0x00000850
        /*0338*/ 	.word	0x000000ff
        /*033c*/ 	.word	0x00000090
        /*0340*/ 	.short	0x0100
        /*0342*/ 	.byte	0x04
	.zero		1


	//   ....[37]....
        /*0344*/ 	.word	0x00000860
        /*0348*/ 	.word	0x000000ff
        /*034c*/ 	.word	0x00000238
        /*0350*/ 	.short	0x0100
        /*0352*/ 	.byte	0x04
	.zero		1


	//   ....[38]....
        /*0354*/ 	.word	0x00000870
        /*0358*/ 	.word	0x000000ff
        /*035c*/ 	.word	0x00000098
        /*0360*/ 	.short	0x0100
        /*0362*/ 	.byte	0x04
	.zero		1


	//   ....[39]....
        /*0364*/ 	.word	0x00000880
        /*0368*/ 	.word	0x000000ff
        /*036c*/ 	.word	0x00000240
        /*0370*/ 	.short	0x0100
        /*0372*/ 	.byte	0x04
	.zero		1


	//   ....[40]....
        /*0374*/ 	.word	0x00000890
        /*0378*/ 	.word	0x000000ff
        /*037c*/ 	.word	0x000000a0
        /*0380*/ 	.short	0x0100
        /*0382*/ 	.byte	0x04
	.zero		1


	//   ....[41]....
        /*0384*/ 	.word	0x000008a0
        /*0388*/ 	.word	0x000000ff
        /*038c*/ 	.word	0x00000248
        /*0390*/ 	.short	0x0100
        /*0392*/ 	.byte	0x04
	.zero		1


	//   ....[42]....
        /*0394*/ 	.word	0x000008b0
        /*0398*/ 	.word	0x000000ff
        /*039c*/ 	.word	0x000000a8
        /*03a0*/ 	.short	0x0100
        /*03a2*/ 	.byte	0x04
	.zero		1


	//   ....[43]....
        /*03a4*/ 	.word	0x000008c0
        /*03a8*/ 	.word	0x000000ff
        /*03ac*/ 	.word	0x00000250
        /*03b0*/ 	.short	0x0100
        /*03b2*/ 	.byte	0x04
	.zero		1


	//   ....[44]....
        /*03b4*/ 	.word	0x000008d0
        /*03b8*/ 	.word	0x000000ff
        /*03bc*/ 	.word	0x000000b0
        /*03c0*/ 	.short	0x0100
        /*03c2*/ 	.byte	0x04
	.zero		1


	//   ....[45]....
        /*03c4*/ 	.word	0x000008e0
        /*03c8*/ 	.word	0x000000ff
        /*03cc*/ 	.word	0x00000258
        /*03d0*/ 	.short	0x0100
        /*03d2*/ 	.byte	0x04
	.zero		1


	//   ....[46]....
        /*03d4*/ 	.word	0x000008f0
        /*03d8*/ 	.word	0x000000ff
        /*03dc*/ 	.word	0x000000b8
        /*03e0*/ 	.short	0x0100
        /*03e2*/ 	.byte	0x04
	.zero		1


	//   ....[47]....
        /*03e4*/ 	.word	0x00000900
        /*03e8*/ 	.word	0x000000ff
        /*03ec*/ 	.word	0x00000260
        /*03f0*/ 	.short	0x0100
        /*03f2*/ 	.byte	0x04
	.zero		1


	//   ....[48]....
        /*03f4*/ 	.word	0x00000910
        /*03f8*/ 	.word	0x000000ff
        /*03fc*/ 	.word	0x000000c0
        /*0400*/ 	.short	0x0100
        /*0402*/ 	.byte	0x04
	.zero		1


	//   ....[49]....
        /*0404*/ 	.word	0x00000920
        /*0408*/ 	.word	0x000000ff
        /*040c*/ 	.word	0x00000268
        /*0410*/ 	.short	0x0100
        /*0412*/ 	.byte	0x04
	.zero		1


	//   ....[50]....
        /*0414*/ 	.word	0x00000930
        /*0418*/ 	.word	0x000000ff
        /*041c*/ 	.word	0x000000c8
        /*0420*/ 	.short	0x0100
        /*0422*/ 	.byte	0x04
	.zero		1


	//   ....[51]....
        /*0424*/ 	.word	0x00000940
        /*0428*/ 	.word	0x000000ff
        /*042c*/ 	.word	0x00000270
        /*0430*/ 	.short	0x0100
        /*0432*/ 	.byte	0x04
	.zero		1


	//   ....[52]....
        /*0434*/ 	.word	0x00000950
        /*0438*/ 	.word	0x000000ff
        /*043c*/ 	.word	0x000000d0
        /*0440*/ 	.short	0x0100
        /*0442*/ 	.byte	0x04
	.zero		1


	//   ....[53]....
        /*0444*/ 	.word	0x00000960
        /*0448*/ 	.word	0x000000ff
        /*044c*/ 	.word	0x00000278
        /*0450*/ 	.short	0x0100
        /*0452*/ 	.byte	0x04
	.zero		1


	//   ....[54]....
        /*0454*/ 	.word	0x00000970
        /*0458*/ 	.word	0x000000ff
        /*045c*/ 	.word	0x000000d8
        /*0460*/ 	.short	0x0100
        /*0462*/ 	.byte	0x04
	.zero		1


	//   ....[55]....
        /*0464*/ 	.word	0x00000980
        /*0468*/ 	.word	0x000000ff
        /*046c*/ 	.word	0x00000280
        /*0470*/ 	.short	0x0100
        /*0472*/ 	.byte	0x04
	.zero		1


	//   ....[56]....
        /*0474*/ 	.word	0x00000990
        /*0478*/ 	.word	0x000000ff
        /*047c*/ 	.word	0x000000e0
        /*0480*/ 	.short	0x0100
        /*0482*/ 	.byte	0x04
	.zero		1


	//   ....[57]....
        /*0484*/ 	.word	0x000009a0
        /*0488*/ 	.word	0x000000ff
        /*048c*/ 	.word	0x00000288
        /*0490*/ 	.short	0x0100
        /*0492*/ 	.byte	0x04
	.zero		1


	//   ....[58]....
        /*0494*/ 	.word	0x000009b0
        /*0498*/ 	.word	0x000000ff
        /*049c*/ 	.word	0x000000e8
        /*04a0*/ 	.short	0x0100
        /*04a2*/ 	.byte	0x04
	.zero		1


	//   ....[59]....
        /*04a4*/ 	.word	0x000009c0
        /*04a8*/ 	.word	0x000000ff
        /*04ac*/ 	.word	0x00000290
        /*04b0*/ 	.short	0x0100
        /*04b2*/ 	.byte	0x04
	.zero		1


	//   ....[60]....
        /*04b4*/ 	.word	0x000009d0
        /*04b8*/ 	.word	0x000000ff
        /*04bc*/ 	.word	0x000000f0
        /*04c0*/ 	.short	0x0100
        /*04c2*/ 	.byte	0x04
	.zero		1


	//   ....[61]....
        /*04c4*/ 	.word	0x000009e0
        /*04c8*/ 	.word	0x000000ff
        /*04cc*/ 	.word	0x00000298
        /*04d0*/ 	.short	0x0100
        /*04d2*/ 	.byte	0x04
	.zero		1


	//   ....[62]....
        /*04d4*/ 	.word	0x000009f0
        /*04d8*/ 	.word	0x000000ff
        /*04dc*/ 	.word	0x000000f8
        /*04e0*/ 	.short	0x0100
        /*04e2*/ 	.byte	0x04
	.zero		1


	//   ....[63]....
        /*04e4*/ 	.word	0x00000a00
        /*04e8*/ 	.word	0x000000ff
        /*04ec*/ 	.word	0x000002a0
        /*04f0*/ 	.short	0x0100
        /*04f2*/ 	.byte	0x04
	.zero		1


	//   ....[64]....
        /*04f4*/ 	.word	0x00000a10
        /*04f8*/ 	.word	0x000000ff
        /*04fc*/ 	.word	0x00000100
        /*0500*/ 	.short	0x0100
        /*0502*/ 	.byte	0x04
	.zero		1


	//   ....[65]....
        /*0504*/ 	.word	0x00000a20
        /*0508*/ 	.word	0x000000ff
        /*050c*/ 	.word	0x000002a8
        /*0510*/ 	.short	0x0100
        /*0512*/ 	.byte	0x04
	.zero		1


	//   ....[66]....
        /*0514*/ 	.word	0x00000a30
        /*0518*/ 	.word	0x000000ff
        /*051c*/ 	.word	0x00000108
        /*0520*/ 	.short	0x0100
        /*0522*/ 	.byte	0x04
	.zero		1


	//   ....[67]....
        /*0524*/ 	.word	0x00000a40
        /*0528*/ 	.word	0x000000ff
        /*052c*/ 	.word	0x000002b0
        /*0530*/ 	.short	0x0100
        /*0532*/ 	.byte	0x04
	.zero		1


	//   ....[68]....
        /*0534*/ 	.word	0x00000a50
        /*0538*/ 	.word	0x000000ff
        /*053c*/ 	.word	0x00000110
        /*0540*/ 	.short	0x0100
        /*0542*/ 	.byte	0x04
	.zero		1


	//   ....[69]....
        /*0544*/ 	.word	0x00000a60
        /*0548*/ 	.word	0x000000ff
        /*054c*/ 	.word	0x000002b8
        /*0550*/ 	.short	0x0100
        /*0552*/ 	.byte	0x04
	.zero		1


	//   ....[70]....
        /*0554*/ 	.word	0x00000a70
        /*0558*/ 	.word	0x000000ff
        /*055c*/ 	.word	0x00000118
        /*0560*/ 	.short	0x0100
        /*0562*/ 	.byte	0x04
	.zero		1


	//   ....[71]....
        /*0564*/ 	.word	0x00000a80
        /*0568*/ 	.word	0x000000ff
        /*056c*/ 	.word	0x000002c0
        /*0570*/ 	.short	0x0100
        /*0572*/ 	.byte	0x04
	.zero		1


	//   ....[72]....
        /*0574*/ 	.word	0x00000a90
        /*0578*/ 	.word	0x000000ff
        /*057c*/ 	.word	0x00000120
        /*0580*/ 	.short	0x0100
        /*0582*/ 	.byte	0x04
	.zero		1


	//   ....[73]....
        /*0584*/ 	.word	0x00000aa0
        /*0588*/ 	.word	0x000000ff
        /*058c*/ 	.word	0x000002c8
        /*0590*/ 	.short	0x0100
        /*0592*/ 	.byte	0x04
	.zero		1


	//   ....[74]....
        /*0594*/ 	.word	0x00000ab0
        /*0598*/ 	.word	0x000000ff
        /*059c*/ 	.word	0x00000128
        /*05a0*/ 	.short	0x0100
        /*05a2*/ 	.byte	0x04
	.zero		1


	//   ....[75]....
        /*05a4*/ 	.word	0x00000ac0
        /*05a8*/ 	.word	0x000000ff
        /*05ac*/ 	.word	0x000002d0
        /*05b0*/ 	.short	0x0100
        /*05b2*/ 	.byte	0x04
	.zero		1


	//   ....[76]....
        /*05b4*/ 	.word	0x00000ad0
        /*05b8*/ 	.word	0x000000ff
        /*05bc*/ 	.word	0x00000130
        /*05c0*/ 	.short	0x0100
        /*05c2*/ 	.byte	0x04
	.zero		1


	//   ....[77]....
        /*05c4*/ 	.word	0x00000ae0
        /*05c8*/ 	.word	0x000000ff
        /*05cc*/ 	.word	0x000002d8
        /*05d0*/ 	.short	0x0100
        /*05d2*/ 	.byte	0x04
	.zero		1


	//   ....[78]....
        /*05d4*/ 	.word	0x00000af0
        /*05d8*/ 	.word	0x000000ff
        /*05dc*/ 	.word	0x00000138
        /*05e0*/ 	.short	0x0100
        /*05e2*/ 	.byte	0x04
	.zero		1


	//   ....[79]....
        /*05e4*/ 	.word	0x00000b00
        /*05e8*/ 	.word	0x000000ff
        /*05ec*/ 	.word	0x000002e0
        /*05f0*/ 	.short	0x0100
        /*05f2*/ 	.byte	0x04
	.zero		1


	//   ....[80]....
        /*05f4*/ 	.word	0x00000b10
        /*05f8*/ 	.word	0x000000ff
        /*05fc*/ 	.word	0x00000140
        /*0600*/ 	.short	0x0100
        /*0602*/ 	.byte	0x04
	.zero		1


	//   ....[81]....
        /*0604*/ 	.word	0x00000b20
        /*0608*/ 	.word	0x000000ff
        /*060c*/ 	.word	0x000002e8
        /*0610*/ 	.short	0x0100
        /*0612*/ 	.byte	0x04
	.zero		1


	//   ....[82]....
        /*0614*/ 	.word	0x00000b30
        /*0618*/ 	.word	0x000000ff
        /*061c*/ 	.word	0x00000148
        /*0620*/ 	.short	0x0100
        /*0622*/ 	.byte	0x04
	.zero		1


	//   ....[83]....
        /*0624*/ 	.word	0x00000b40
        /*0628*/ 	.word	0x000000ff
        /*062c*/ 	.word	0x000002f0
        /*0630*/ 	.short	0x0100
        /*0632*/ 	.byte	0x04
	.zero		1


	//   ....[84]....
        /*0634*/ 	.word	0x00000b50
        /*0638*/ 	.word	0x000000ff
        /*063c*/ 	.word	0x00000150
        /*0640*/ 	.short	0x0100
        /*0642*/ 	.byte	0x04
	.zero		1


	//   ....[85]....
        /*0644*/ 	.word	0x00000b60
        /*0648*/ 	.word	0x000000ff
        /*064c*/ 	.word	0x000002f8
        /*0650*/ 	.short	0x0100
        /*0652*/ 	.byte	0x04
	.zero		1


	//   ....[86]....
        /*0654*/ 	.word	0x00000b70
        /*0658*/ 	.word	0x000000ff
        /*065c*/ 	.word	0x00000158
        /*0660*/ 	.short	0x0100
        /*0662*/ 	.byte	0x04
	.zero		1


	//   ....[87]....
        /*0664*/ 	.word	0x00000b80
        /*0668*/ 	.word	0x000000ff
        /*066c*/ 	.word	0x00000300
        /*0670*/ 	.short	0x0100
        /*0672*/ 	.byte	0x04
	.zero		1


	//   ....[88]....
        /*0674*/ 	.word	0x00000b90
        /*0678*/ 	.word	0x000000ff
        /*067c*/ 	.word	0x00000160
        /*0680*/ 	.short	0x0100
        /*0682*/ 	.byte	0x04
	.zero		1


	//   ....[89]....
        /*0684*/ 	.word	0x00000ba0
        /*0688*/ 	.word	0x000000ff
        /*068c*/ 	.word	0x00000308
        /*0690*/ 	.short	0x0100
        /*0692*/ 	.byte	0x04
	.zero		1


	//   ....[90]....
        /*0694*/ 	.word	0x00000bb0
        /*0698*/ 	.word	0x000000ff
        /*069c*/ 	.word	0x00000168
        /*06a0*/ 	.short	0x0100
        /*06a2*/ 	.byte	0x04
	.zero		1


	//   ....[91]....
        /*06a4*/ 	.word	0x00000bc0
        /*06a8*/ 	.word	0x000000ff
        /*06ac*/ 	.word	0x00000310
        /*06b0*/ 	.short	0x0100
        /*06b2*/ 	.byte	0x04
	.zero		1


	//   ....[92]....
        /*06b4*/ 	.word	0x00000bd0
        /*06b8*/ 	.word	0x000000ff
        /*06bc*/ 	.word	0x00000170
        /*06c0*/ 	.short	0x0100
        /*06c2*/ 	.byte	0x04
	.zero		1


	//   ....[93]....
        /*06c4*/ 	.word	0x00000be0
        /*06c8*/ 	.word	0x000000ff
        /*06cc*/ 	.word	0x00000318
        /*06d0*/ 	.short	0x0100
        /*06d2*/ 	.byte	0x04
	.zero		1


	//   ....[94]....
        /*06d4*/ 	.word	0x00000bf0
        /*06d8*/ 	.word	0x000000ff
        /*06dc*/ 	.word	0x00000178
        /*06e0*/ 	.short	0x0100
        /*06e2*/ 	.byte	0x04
	.zero		1


	//   ....[95]....
        /*06e4*/ 	.word	0x00000c00
        /*06e8*/ 	.word	0x000000ff
        /*06ec*/ 	.word	0x00000320
        /*06f0*/ 	.short	0x0100
        /*06f2*/ 	.byte	0x04
	.zero		1


	//   ....[96]....
        /*06f4*/ 	.word	0x00000c10
        /*06f8*/ 	.word	0x000000ff
        /*06fc*/ 	.word	0x00000180
        /*0700*/ 	.short	0x0100
        /*0702*/ 	.byte	0x04
	.zero		1


	//   ....[97]....
        /*0704*/ 	.word	0x00000c20
        /*0708*/ 	.word	0x000000ff
        /*070c*/ 	.word	0x00000328
        /*0710*/ 	.short	0x0100
        /*0712*/ 	.byte	0x04
	.zero		1


	//   ....[98]....
        /*0714*/ 	.word	0x00000c30
        /*0718*/ 	.word	0x000000ff
        /*071c*/ 	.word	0x00000188
        /*0720*/ 	.short	0x0100
        /*0722*/ 	.byte	0x04
	.zero		1


	//   ....[99]....
        /*0724*/ 	.word	0x00000c40
        /*0728*/ 	.word	0x000000ff
        /*072c*/ 	.word	0x00000330
        /*0730*/ 	.short	0x0100
        /*0732*/ 	.byte	0x04
	.zero		1


	//   ....[100]....
        /*0734*/ 	.word	0x00000c50
        /*0738*/ 	.word	0x000000ff
        /*073c*/ 	.word	0x00000190
        /*0740*/ 	.short	0x0100
        /*0742*/ 	.byte	0x04
	.zero		1


	//   ....[101]....
        /*0744*/ 	.word	0x00000c60
        /*0748*/ 	.word	0x000000ff
        /*074c*/ 	.word	0x00000338
        /*0750*/ 	.short	0x0100
        /*0752*/ 	.byte	0x04
	.zero		1


	//   ....[102]....
        /*0754*/ 	.word	0x00000c70
        /*0758*/ 	.word	0x000000ff
        /*075c*/ 	.word	0x00000198
        /*0760*/ 	.short	0x0100
        /*0762*/ 	.byte	0x04
	.zero		1


	//   ....[103]....
        /*0764*/ 	.word	0x00000c80
        /*0768*/ 	.word	0x000000ff
        /*076c*/ 	.word	0x00000340
        /*0770*/ 	.short	0x0100
        /*0772*/ 	.byte	0x04
	.zero		1


	//   ....[104]....
        /*0774*/ 	.word	0x00000c90
        /*0778*/ 	.word	0x000000ff
        /*077c*/ 	.word	0x000001a0
        /*0780*/ 	.short	0x0100
        /*0782*/ 	.byte	0x04
	.zero		1


	//   ....[105]....
        /*0784*/ 	.word	0x00000ca0
        /*0788*/ 	.word	0x000000ff
        /*078c*/ 	.word	0x00000348
        /*0790*/ 	.short	0x0100
        /*0792*/ 	.byte	0x04
	.zero		1


	//   ....[106]....
        /*0794*/ 	.word	0x00000de0
        /*0798*/ 	.word	0x000000ff
        /*079c*/ 	.word	0x00000350
        /*07a0*/ 	.short	0x0100
        /*07a2*/ 	.byte	0x04
	.zero		1


	//   ....[107]....
        /*07a4*/ 	.word	0x00000df0
        /*07a8*/ 	.word	0x000000ff
        /*07ac*/ 	.word	0x00000368
        /*07b0*/ 	.short	0x0100
        /*07b2*/ 	.byte	0x04
	.zero		1


	//   ....[108]....
        /*07b4*/ 	.word	0x00000e00
        /*07b8*/ 	.word	0x000000ff
        /*07bc*/ 	.word	0x00000358
        /*07c0*/ 	.short	0x0100
        /*07c2*/ 	.byte	0x04
	.zero		1


	//   ....[109]....
        /*07c4*/ 	.word	0x00000e10
        /*07c8*/ 	.word	0x000000ff
        /*07cc*/ 	.word	0x00000370
        /*07d0*/ 	.short	0x0100
        /*07d2*/ 	.byte	0x04
	.zero		1


	//   ....[110]....
        /*07d4*/ 	.word	0x00000e20
        /*07d8*/ 	.word	0x000000ff
        /*07dc*/ 	.word	0x00000360
        /*07e0*/ 	.short	0x0100
        /*07e2*/ 	.byte	0x04
	.zero		1


	//   ....[111]....
        /*07e4*/ 	.word	0x00000e30
        /*07e8*/ 	.word	0x000000ff
        /*07ec*/ 	.word	0x00000378
        /*07f0*/ 	.short	0x0100
        /*07f2*/ 	.byte	0x04
	.zero		1


	//   ....[112]....
        /*07f4*/ 	.word	0x00000f20
        /*07f8*/ 	.word	0x000000ff
        /*07fc*/ 	.word	0x00000380
        /*0800*/ 	.short	0x0100
        /*0802*/ 	.byte	0x06
	.zero		1


	//   ....[113]....
        /*0804*/ 	.word	0x00000f30
        /*0808*/ 	.word	0x000000ff
        /*080c*/ 	.word	0x00000388
        /*0810*/ 	.short	0x0100
        /*0812*/ 	.byte	0x06
	.zero		1


	//   ....[114]....
        /*0814*/ 	.word	0x00001070
        /*0818*/ 	.word	0x000000ff
        /*081c*/ 	.word	0x00000390
        /*0820*/ 	.short	0x0100
        /*0822*/ 	.byte	0x06
	.zero		1


	//   ....[115]....
        /*0824*/ 	.word	0x00001080
        /*0828*/ 	.word	0x000000ff
        /*082c*/ 	.word	0x000003a0
        /*0830*/ 	.short	0x0100
        /*0832*/ 	.byte	0x06
	.zero		1


	//   ....[116]....
        /*0834*/ 	.word	0x00001090
        /*0838*/ 	.word	0x000000ff
        /*083c*/ 	.word	0x00000398
        /*0840*/ 	.short	0x0100
        /*0842*/ 	.byte	0x06
	.zero		1


	//   ....[117]....
        /*0844*/ 	.word	0x000010a0
        /*0848*/ 	.word	0x000000ff
        /*084c*/ 	.word	0x000003a8
        /*0850*/ 	.short	0x0100
        /*0852*/ 	.byte	0x06
	.zero		1


	//   ....[118]....
        /*0854*/ 	.word	0x000011d0
        /*0858*/ 	.word	0x000000ff
        /*085c*/ 	.word	0x000003b0
        /*0860*/ 	.short	0x0100
        /*0862*/ 	.byte	0x04
	.zero		1


	//   ....[119]....
        /*0864*/ 	.word	0x000011e0
        /*0868*/ 	.word	0x000000ff
        /*086c*/ 	.word	0x000003d0
        /*0870*/ 	.short	0x0100
        /*0872*/ 	.byte	0x04
	.zero		1


	//   ....[120]....
        /*0874*/ 	.word	0x000011f0
        /*0878*/ 	.word	0x000000ff
        /*087c*/ 	.word	0x000003b8
        /*0880*/ 	.short	0x0100
        /*0882*/ 	.byte	0x04
	.zero		1


	//   ....[121]....
        /*0884*/ 	.word	0x00001200
        /*0888*/ 	.word	0x000000ff
        /*088c*/ 	.word	0x000003d8
        /*0890*/ 	.short	0x0100
        /*0892*/ 	.byte	0x04
	.zero		1


	//   ....[122]....
        /*0894*/ 	.word	0x00001210
        /*0898*/ 	.word	0x000000ff
        /*089c*/ 	.word	0x000003c0
        /*08a0*/ 	.short	0x0100
        /*08a2*/ 	.byte	0x04
	.zero		1


	//   ....[123]....
        /*08a4*/ 	.word	0x00001220
        /*08a8*/ 	.word	0x000000ff
        /*08ac*/ 	.word	0x000003e0
        /*08b0*/ 	.short	0x0100
        /*08b2*/ 	.byte	0x04
	.zero		1


	//   ....[124]....
        /*08b4*/ 	.word	0x00001230
        /*08b8*/ 	.word	0x000000ff
        /*08bc*/ 	.word	0x000003c8
        /*08c0*/ 	.short	0x0100
        /*08c2*/ 	.byte	0x04
	.zero		1


	//   ....[125]....
        /*08c4*/ 	.word	0x00001240
        /*08c8*/ 	.word	0x000000ff
        /*08cc*/ 	.word	0x000003e8
        /*08d0*/ 	.short	0x0100
        /*08d2*/ 	.byte	0x04
	.zero		1


	//   ....[126]....
        /*08d4*/ 	.word	0x00001330
        /*08d8*/ 	.word	0x000000ff
        /*08dc*/ 	.word	0x000003f0
        /*08e0*/ 	.short	0x0100
        /*08e2*/ 	.byte	0x04
	.zero		1


	//   ....[127]....
        /*08e4*/ 	.word	0x00001340
        /*08e8*/ 	.word	0x000000ff
        /*08ec*/ 	.word	0x00000400
        /*08f0*/ 	.short	0x0100
        /*08f2*/ 	.byte	0x04
	.zero		1


	//   ....[128]....
        /*08f4*/ 	.word	0x00001350
        /*08f8*/ 	.word	0x000000ff
        /*08fc*/ 	.word	0x000003f8
        /*0900*/ 	.short	0x0100
        /*0902*/ 	.byte	0x04
	.zero		1


	//   ....[129]....
        /*0904*/ 	.word	0x00001360
        /*0908*/ 	.word	0x000000ff
        /*090c*/ 	.word	0x00000408
        /*0910*/ 	.short	0x0100
        /*0912*/ 	.byte	0x04
	.zero		1


	//   ....[130]....
        /*0914*/ 	.word	0x00001ea0
        /*0918*/ 	.word	0x00000000
        /*091c*/ 	.word	0x00000400
        /*0920*/ 	.short	0x010a
        /*0922*/ 	.byte	0xff
	.zero		1


	//   ....[131]....
        /*0924*/ 	.word	0x00001ed0
        /*0928*/ 	.word	0x00000000
        /*092c*/ 	.word	0x000003f0
        /*0930*/ 	.short	0x0101
        /*0932*/ 	.byte	0xff
	.zero		1


	//   ....[132]....
        /*0934*/ 	.word	0x00001fa0
        /*0938*/ 	.word	0x000000ff
        /*093c*/ 	.word	0x000001a8
        /*0940*/ 	.short	0x010a
        /*0942*/ 	.byte	0x04
	.zero		1


	//   ....[133]....
        /*0944*/ 	.word	0x00002020
        /*0948*/ 	.word	0x000000ff
        /*094c*/ 	.word	0x000001a8
        /*0950*/ 	.short	0x010a
        /*0952*/ 	.byte	0x21
	.zero		1


	//   ....[134]....
        /*0954*/ 	.word	0x000021b0
        /*0958*/ 	.word	0x000000ff
        /*095c*/ 	.word	0x000001a8
        /*0960*/ 	.short	0x010a
        /*0962*/ 	.byte	0x08
	.zero		1


	//   ....[135]....
        /*0964*/ 	.word	0x000022e0
        /*0968*/ 	.word	0x000000ff
        /*096c*/ 	.word	0x00000388
        /*0970*/ 	.short	0x0101
        /*0972*/ 	.byte	0x06
	.zero		1


	//   ....[136]....
        /*0974*/ 	.word	0x00002300
        /*0978*/ 	.word	0x000000ff
        /*097c*/ 	.word	0x000001a8
        /*0980*/ 	.short	0x010a
        /*0982*/ 	.byte	0x04
	.zero		1


	//   ....[137]....
        /*0984*/ 	.word	0x00002380
        /*0988*/ 	.word	0x000000ff
        /*098c*/ 	.word	0x000001a8
        /*0990*/ 	.short	0x010a
        /*0992*/ 	.byte	0x11
	.zero		1


	//   ....[138]....
        /*0994*/ 	.word	0x00002530
        /*0998*/ 	.word	0x000000ff
        /*099c*/ 	.word	0x000001a8
        /*09a0*/ 	.short	0x010a
        /*09a2*/ 	.byte	0x07
	.zero		1


	//   ....[139]....
        /*09a4*/ 	.word	0x00002670
        /*09a8*/ 	.word	0x00000003
        /*09ac*/ 	.word	0x00000390
        /*09b0*/ 	.short	0x010a
        /*09b2*/ 	.byte	0xff
	.zero		1


	//   ....[140]....
        /*09b4*/ 	.word	0x000027c0
        /*09b8*/ 	.word	0x00000000
        /*09bc*/ 	.word	0x00000000
        /*09c0*/ 	.short	0x0101
        /*09c2*/ 	.byte	0xff
	.zero		1


	//   ....[141]....
        /*09c4*/ 	.word	0x00002d80
        /*09c8*/ 	.word	0x000000ff
        /*09cc*/ 	.word	0x00000000
        /*09d0*/ 	.short	0x010a
        /*09d2*/ 	.byte	0x04
	.zero		1


	//   ....[142]....
        /*09d4*/ 	.word	0x00002e10
        /*09d8*/ 	.word	0x000000ff
        /*09dc*/ 	.word	0x00000000
        /*09e0*/ 	.short	0x010a
        /*09e2*/ 	.byte	0x05
	.zero		1


	//   ....[143]....
        /*09e4*/ 	.word	0x00002ea0
        /*09e8*/ 	.word	0x000000ff
        /*09ec*/ 	.word	0x00000000
        /*09f0*/ 	.short	0x010a
        /*09f2*/ 	.byte	0x05
	.zero		1


	//   ....[144]....
        /*09f4*/ 	.word	0x00002f30
        /*09f8*/ 	.word	0x000000ff
        /*09fc*/ 	.word	0x00000000
        /*0a00*/ 	.short	0x010a
        /*0a02*/ 	.byte	0x05
	.zero		1


	//   ....[145]....
        /*0a04*/ 	.word	0x00002fc0
        /*0a08*/ 	.word	0x000000ff
        /*0a0c*/ 	.word	0x00000000
        /*0a10*/ 	.short	0x010a
        /*0a12*/ 	.byte	0x05
	.zero		1


	//   ....[146]....
        /*0a14*/ 	.word	0x00003050
        /*0a18*/ 	.word	0x000000ff
        /*0a1c*/ 	.word	0x00000000
        /*0a20*/ 	.short	0x010a
        /*0a22*/ 	.byte	0x05
	.zero		1


	//   ....[147]....
        /*0a24*/ 	.word	0x000030e0
        /*0a28*/ 	.word	0x000000ff
        /*0a2c*/ 	.word	0x00000000
        /*0a30*/ 	.short	0x010a
        /*0a32*/ 	.byte	0x05
	.zero		1


	//   ....[148]....
        /*0a34*/ 	.word	0x00003170
        /*0a38*/ 	.word	0x000000ff
        /*0a3c*/ 	.word	0x00000000
        /*0a40*/ 	.short	0x010a
        /*0a42*/ 	.byte	0x05
	.zero		1


	//   ....[149]....
        /*0a44*/ 	.word	0x00003200
        /*0a48*/ 	.word	0x000000ff
        /*0a4c*/ 	.word	0x00000000
        /*0a50*/ 	.short	0x010a
        /*0a52*/ 	.byte	0x05
	.zero		1


	//   ....[150]....
        /*0a54*/ 	.word	0x00003290
        /*0a58*/ 	.word	0x000000ff
        /*0a5c*/ 	.word	0x00000000
        /*0a60*/ 	.short	0x010a
        /*0a62*/ 	.byte	0x05
	.zero		1


	//   ....[151]....
        /*0a64*/ 	.word	0x00003320
        /*0a68*/ 	.word	0x000000ff
        /*0a6c*/ 	.word	0x00000000
        /*0a70*/ 	.short	0x010a
        /*0a72*/ 	.byte	0x05
	.zero		1


	//   ....[152]....
        /*0a74*/ 	.word	0x000033b0
        /*0a78*/ 	.word	0x000000ff
        /*0a7c*/ 	.word	0x00000000
        /*0a80*/ 	.short	0x010a
        /*0a82*/ 	.byte	0x05
	.zero		1


	//   ....[153]....
        /*0a84*/ 	.word	0x00003440
        /*0a88*/ 	.word	0x000000ff
        /*0a8c*/ 	.word	0x00000000
        /*0a90*/ 	.short	0x010a
        /*0a92*/ 	.byte	0x05
	.zero		1


	//   ....[154]....
        /*0a94*/ 	.word	0x000034d0
        /*0a98*/ 	.word	0x000000ff
        /*0a9c*/ 	.word	0x00000000
        /*0aa0*/ 	.short	0x010a
        /*0aa2*/ 	.byte	0x05
	.zero		1


	//   ....[155]....
        /*0aa4*/ 	.word	0x00003560
        /*0aa8*/ 	.word	0x000000ff
        /*0aac*/ 	.word	0x00000000
        /*0ab0*/ 	.short	0x010a
        /*0ab2*/ 	.byte	0x05
	.zero		1


	//   ....[156]....
        /*0ab4*/ 	.word	0x000035f0
        /*0ab8*/ 	.word	0x000000ff
        /*0abc*/ 	.word	0x00000000
        /*0ac0*/ 	.short	0x010a
        /*0ac2*/ 	.byte	0x05
	.zero		1


	//   ....[157]....
        /*0ac4*/ 	.word	0x00003680
        /*0ac8*/ 	.word	0x000000ff
        /*0acc*/ 	.word	0x00000000
        /*0ad0*/ 	.short	0x010a
        /*0ad2*/ 	.byte	0x05
	.zero		1


	//   ....[158]....
        /*0ad4*/ 	.word	0x00003710
        /*0ad8*/ 	.word	0x000000ff
        /*0adc*/ 	.word	0x00000000
        /*0ae0*/ 	.short	0x010a
        /*0ae2*/ 	.byte	0x05
	.zero		1


	//   ....[159]....
        /*0ae4*/ 	.word	0x000037a0
        /*0ae8*/ 	.word	0x000000ff
        /*0aec*/ 	.word	0x00000000
        /*0af0*/ 	.short	0x010a
        /*0af2*/ 	.byte	0x05
	.zero		1


	//   ....[160]....
        /*0af4*/ 	.word	0x00003830
        /*0af8*/ 	.word	0x000000ff
        /*0afc*/ 	.word	0x00000000
        /*0b00*/ 	.short	0x010a
        /*0b02*/ 	.byte	0x05
	.zero		1


	//   ....[161]....
        /*0b04*/ 	.word	0x000038c0
        /*0b08*/ 	.word	0x000000ff
        /*0b0c*/ 	.word	0x00000000
        /*0b10*/ 	.short	0x010a
        /*0b12*/ 	.byte	0x05
	.zero		1


	//   ....[162]....
        /*0b14*/ 	.word	0x00003950
        /*0b18*/ 	.word	0x000000ff
        /*0b1c*/ 	.word	0x00000000
        /*0b20*/ 	.short	0x010a
        /*0b22*/ 	.byte	0x05
	.zero		1


	//   ....[163]....
        /*0b24*/ 	.word	0x000039e0
        /*0b28*/ 	.word	0x000000ff
        /*0b2c*/ 	.word	0x00000000
        /*0b30*/ 	.short	0x010a
        /*0b32*/ 	.byte	0x05
	.zero		1


	//   ....[164]....
        /*0b34*/ 	.word	0x00003a70
        /*0b38*/ 	.word	0x000000ff
        /*0b3c*/ 	.word	0x00000000
        /*0b40*/ 	.short	0x010a
        /*0b42*/ 	.byte	0x05
	.zero		1


	//   ....[165]....
        /*0b44*/ 	.word	0x00003b00
        /*0b48*/ 	.word	0x000000ff
        /*0b4c*/ 	.word	0x00000000
        /*0b50*/ 	.short	0x010a
        /*0b52*/ 	.byte	0x05
	.zero		1


	//   ....[166]....
        /*0b54*/ 	.word	0x00003b90
        /*0b58*/ 	.word	0x000000ff
        /*0b5c*/ 	.word	0x00000000
        /*0b60*/ 	.short	0x010a
        /*0b62*/ 	.byte	0x05
	.zero		1


	//   ....[167]....
        /*0b64*/ 	.word	0x00003c20
        /*0b68*/ 	.word	0x000000ff
        /*0b6c*/ 	.word	0x00000000
        /*0b70*/ 	.short	0x010a
        /*0b72*/ 	.byte	0x05
	.zero		1


	//   ....[168]....
        /*0b74*/ 	.word	0x00003cb0
        /*0b78*/ 	.word	0x000000ff
        /*0b7c*/ 	.word	0x00000000
        /*0b80*/ 	.short	0x010a
        /*0b82*/ 	.byte	0x05
	.zero		1


	//   ....[169]....
        /*0b84*/ 	.word	0x00003d40
        /*0b88*/ 	.word	0x000000ff
        /*0b8c*/ 	.word	0x00000000
        /*0b90*/ 	.short	0x010a
        /*0b92*/ 	.byte	0x05
	.zero		1


	//   ....[170]....
        /*0b94*/ 	.word	0x00003dd0
        /*0b98*/ 	.word	0x000000ff
        /*0b9c*/ 	.word	0x00000000
        /*0ba0*/ 	.short	0x010a
        /*0ba2*/ 	.byte	0x05
	.zero		1


	//   ....[171]....
        /*0ba4*/ 	.word	0x00003e60
        /*0ba8*/ 	.word	0x000000ff
        /*0bac*/ 	.word	0x00000000
        /*0bb0*/ 	.short	0x010a
        /*0bb2*/ 	.byte	0x05
	.zero		1


	//   ....[172]....
        /*0bb4*/ 	.word	0x00003ef0
        /*0bb8*/ 	.word	0x000000ff
        /*0bbc*/ 	.word	0x00000000
        /*0bc0*/ 	.short	0x010a
        /*0bc2*/ 	.byte	0x05
	.zero		1


	//   ....[173]....
        /*0bc4*/ 	.word	0x00003f80
        /*0bc8*/ 	.word	0x000000ff
        /*0bcc*/ 	.word	0x00000000
        /*0bd0*/ 	.short	0x010a
        /*0bd2*/ 	.byte	0x05
	.zero		1


	//   ....[174]....
        /*0bd4*/ 	.word	0x00004010
        /*0bd8*/ 	.word	0x000000ff
        /*0bdc*/ 	.word	0x00000000
        /*0be0*/ 	.short	0x010a
        /*0be2*/ 	.byte	0x05
	.zero		1


	//   ....[175]....
        /*0be4*/ 	.word	0x000040a0
        /*0be8*/ 	.word	0x000000ff
        /*0bec*/ 	.word	0x00000000
        /*0bf0*/ 	.short	0x010a
        /*0bf2*/ 	.byte	0x05
	.zero		1


	//   ....[176]....
        /*0bf4*/ 	.word	0x00004130
        /*0bf8*/ 	.word	0x000000ff
        /*0bfc*/ 	.word	0x00000000
        /*0c00*/ 	.short	0x010a
        /*0c02*/ 	.byte	0x05
	.zero		1


	//   ....[177]....
        /*0c04*/ 	.word	0x000041c0
        /*0c08*/ 	.word	0x000000ff
        /*0c0c*/ 	.word	0x00000000
        /*0c10*/ 	.short	0x010a
        /*0c12*/ 	.byte	0x05
	.zero		1


	//   ....[178]....
        /*0c14*/ 	.word	0x00004250
        /*0c18*/ 	.word	0x000000ff
        /*0c1c*/ 	.word	0x00000000
        /*0c20*/ 	.short	0x010a
        /*0c22*/ 	.byte	0x05
	.zero		1


	//   ....[179]....
        /*0c24*/ 	.word	0x000042e0
        /*0c28*/ 	.word	0x000000ff
        /*0c2c*/ 	.word	0x00000000
        /*0c30*/ 	.short	0x010a
        /*0c32*/ 	.byte	0x05
	.zero		1


	//   ....[180]....
        /*0c34*/ 	.word	0x00004370
        /*0c38*/ 	.word	0x000000ff
        /*0c3c*/ 	.word	0x00000000
        /*0c40*/ 	.short	0x010a
        /*0c42*/ 	.byte	0x05
	.zero		1


	//   ....[181]....
        /*0c44*/ 	.word	0x00004400
        /*0c48*/ 	.word	0x000000ff
        /*0c4c*/ 	.word	0x00000000
        /*0c50*/ 	.short	0x010a
        /*0c52*/ 	.byte	0x05
	.zero		1


	//   ....[182]....
        /*0c54*/ 	.word	0x00004490
        /*0c58*/ 	.word	0x000000ff
        /*0c5c*/ 	.word	0x00000000
        /*0c60*/ 	.short	0x010a
        /*0c62*/ 	.byte	0x05
	.zero		1


	//   ....[183]....
        /*0c64*/ 	.word	0x00004520
        /*0c68*/ 	.word	0x000000ff
        /*0c6c*/ 	.word	0x00000000
        /*0c70*/ 	.short	0x010a
        /*0c72*/ 	.byte	0x05
	.zero		1


	//   ....[184]....
        /*0c74*/ 	.word	0x000045b0
        /*0c78*/ 	.word	0x000000ff
        /*0c7c*/ 	.word	0x00000000
        /*0c80*/ 	.short	0x010a
        /*0c82*/ 	.byte	0x05
	.zero		1


	//   ....[185]....
        /*0c84*/ 	.word	0x00004640
        /*0c88*/ 	.word	0x000000ff
        /*0c8c*/ 	.word	0x00000000
        /*0c90*/ 	.short	0x010a
        /*0c92*/ 	.byte	0x05
	.zero		1


	//   ....[186]....
        /*0c94*/ 	.word	0x000046d0
        /*0c98*/ 	.word	0x000000ff
        /*0c9c*/ 	.word	0x00000000
        /*0ca0*/ 	.short	0x010a
        /*0ca2*/ 	.byte	0x05
	.zero		1


	//   ....[187]....
        /*0ca4*/ 	.word	0x00004760
        /*0ca8*/ 	.word	0x000000ff
        /*0cac*/ 	.word	0x00000000
        /*0cb0*/ 	.short	0x010a
        /*0cb2*/ 	.byte	0x05
	.zero		1


	//   ....[188]....
        /*0cb4*/ 	.word	0x000047f0
        /*0cb8*/ 	.word	0x000000ff
        /*0cbc*/ 	.word	0x00000000
        /*0cc0*/ 	.short	0x010a
        /*0cc2*/ 	.byte	0x05
	.zero		1


	//   ....[189]....
        /*0cc4*/ 	.word	0x00004880
        /*0cc8*/ 	.word	0x000000ff
        /*0ccc*/ 	.word	0x00000000
        /*0cd0*/ 	.short	0x010a
        /*0cd2*/ 	.byte	0x05
	.zero		1


	//   ....[190]....
        /*0cd4*/ 	.word	0x00004910
        /*0cd8*/ 	.word	0x000000ff
        /*0cdc*/ 	.word	0x00000000
        /*0ce0*/ 	.short	0x010a
        /*0ce2*/ 	.byte	0x05
	.zero		1


	//   ....[191]....
        /*0ce4*/ 	.word	0x000049a0
        /*0ce8*/ 	.word	0x000000ff
        /*0cec*/ 	.word	0x00000000
        /*0cf0*/ 	.short	0x010a
        /*0cf2*/ 	.byte	0x05
	.zero		1


	//   ....[192]....
        /*0cf4*/ 	.word	0x00004a30
        /*0cf8*/ 	.word	0x000000ff
        /*0cfc*/ 	.word	0x00000000
        /*0d00*/ 	.short	0x010a
        /*0d02*/ 	.byte	0x05
	.zero		1


	//   ....[193]....
        /*0d04*/ 	.word	0x00004ad0
        /*0d08*/ 	.word	0x00000000
        /*0d0c*/ 	.word	0x00000000
        /*0d10*/ 	.short	0x010a
        /*0d12*/ 	.byte	0xff
	.zero		1


	//   ....[194]....
        /*0d14*/ 	.word	0x00004bf0
        /*0d18*/ 	.word	0x00000002
        /*0d1c*/ 	.word	0x000003f0
        /*0d20*/ 	.short	0x010a
        /*0d22*/ 	.byte	0xff
	.zero		1


	//   ....[195]....
        /*0d24*/ 	.word	0x00004c60
        /*0d28*/ 	.word	0x00000002
        /*0d2c*/ 	.word	0x00000000
        /*0d30*/ 	.short	0x0101
        /*0d32*/ 	.byte	0xff
	.zero		1


	//   ....[196]....
        /*0d34*/ 	.word	0x00004c80
        /*0d38*/ 	.word	0x000000ff
        /*0d3c*/ 	.word	0x000003a0
        /*0d40*/ 	.short	0x010a
        /*0d42*/ 	.byte	0x04
	.zero		1


	//   ....[197]....
        /*0d44*/ 	.word	0x00004da0
        /*0d48*/ 	.word	0x00000002
        /*0d4c*/ 	.word	0x00000390
        /*0d50*/ 	.short	0x010a
        /*0d52*/ 	.byte	0xff
	.zero		1


	//   ....[198]....
        /*0d54*/ 	.word	0x00004ea0
        /*0d58*/ 	.word	0x00000002
        /*0d5c*/ 	.word	0x00000000
        /*0d60*/ 	.short	0x0101
        /*0d62*/ 	.byte	0xff
	.zero		1


	//   ....[199]....
        /*0d64*/ 	.word	0x00004f30
        /*0d68*/ 	.word	0x000000ff
        /*0d6c*/ 	.word	0x000003a0
        /*0d70*/ 	.short	0x0106
        /*0d72*/ 	.byte	0x04
	.zero		1


	//   ....[200]....
        /*0d74*/ 	.word	0x00004f50
        /*0d78*/ 	.word	0x000000ff
        /*0d7c*/ 	.word	0x000003a0
        /*0d80*/ 	.short	0x010a
        /*0d82*/ 	.byte	0x04
	.zero		1


	//   ....[201]....
        /*0d84*/ 	.word	0x00004fe0
        /*0d88*/ 	.word	0x000000ff
        /*0d8c*/ 	.word	0x000003a0
        /*0d90*/ 	.short	0x0106
        /*0d92*/ 	.byte	0x07
	.zero		1


	//   ....[202]....
        /*0d94*/ 	.word	0x00005020
        /*0d98*/ 	.word	0x00000000
        /*0d9c*/ 	.word	0x000003a0
        /*0da0*/ 	.short	0x010a
        /*0da2*/ 	.byte	0xff
	.zero		1


	//   ....[203]....
        /*0da4*/ 	.word	0x00005510
        /*0da8*/ 	.word	0x00000000
        /*0dac*/ 	.word	0x00000390
        /*0db0*/ 	.short	0x010a
        /*0db2*/ 	.byte	0xff
	.zero		1


	//   ....[204]....
        /*0db4*/ 	.word	0x00005610
        /*0db8*/ 	.word	0x00000003
        /*0dbc*/ 	.word	0x00000000
        /*0dc0*/ 	.short	0x0101
        /*0dc2*/ 	.byte	0xff
	.zero		1


	//   ....[205]....
        /*0dc4*/ 	.word	0x00005620
        /*0dc8*/ 	.word	0x000000ff
        /*0dcc*/ 	.word	0x00000000
        /*0dd0*/ 	.short	0x010a
        /*0dd2*/ 	.byte	0x04
	.zero		1


	//   ....[206]....
        /*0dd4*/ 	.word	0x00005640
        /*0dd8*/ 	.word	0x000000ff
        /*0ddc*/ 	.word	0x000003d0
        /*0de0*/ 	.short	0x010a
        /*0de2*/ 	.byte	0x13
	.zero		1


	//   ....[207]....
        /*0de4*/ 	.word	0x00005780
        /*0de8*/ 	.word	0x000000ff
        /*0dec*/ 	.word	0x00000000
        /*0df0*/ 	.short	0x010a
        /*0df2*/ 	.byte	0x06
	.zero		1


	//   ....[208]....
        /*0df4*/ 	.word	0x00005880
        /*0df8*/ 	.word	0x000000ff
        /*0dfc*/ 	.word	0x00000000
        /*0e00*/ 	.short	0x010a
        /*0e02*/ 	.byte	0x04
	.zero		1


	//   ....[209]....
        /*0e04*/ 	.word	0x00005a60
        /*0e08*/ 	.word	0x000000ff
        /*0e0c*/ 	.word	0x00000000
        /*0e10*/ 	.short	0x010a
        /*0e12*/ 	.byte	0x04
	.zero		1


	//   ....[210]....
        /*0e14*/ 	.word	0x00005af0
        /*0e18*/ 	.word	0x000000ff
        /*0e1c*/ 	.word	0x00000000
        /*0e20*/ 	.short	0x010a
        /*0e22*/ 	.byte	0x05
	.zero		1


	//   ....[211]....
        /*0e24*/ 	.word	0x00005b80
        /*0e28*/ 	.word	0x000000ff
        /*0e2c*/ 	.word	0x00000000
        /*0e30*/ 	.short	0x010a
        /*0e32*/ 	.byte	0x05
	.zero		1


	//   ....[212]....
        /*0e34*/ 	.word	0x00005c10
        /*0e38*/ 	.word	0x000000ff
        /*0e3c*/ 	.word	0x00000000
        /*0e40*/ 	.short	0x010a
        /*0e42*/ 	.byte	0x04
	.zero		1


	//   ....[213]....
        /*0e44*/ 	.word	0x000060f0
        /*0e48*/ 	.word	0x00000008
        /*0e4c*/ 	.word	0x00000390
        /*0e50*/ 	.short	0x010a
        /*0e52*/ 	.byte	0xff
	.zero		1


	//   ....[214]....
        /*0e54*/ 	.word	0x00006260
        /*0e58*/ 	.word	0x00000000
        /*0e5c*/ 	.word	0x00000000
        /*0e60*/ 	.short	0x0101
        /*0e62*/ 	.byte	0xff
	.zero		1


	//   ....[215]....
        /*0e64*/ 	.word	0x00006730
        /*0e68*/ 	.word	0x000000ff
        /*0e6c*/ 	.word	0x00000388
        /*0e70*/ 	.short	0x010a
        /*0e72*/ 	.byte	0x18
	.zero		1


	//   ....[216]....
        /*0e74*/ 	.word	0x00006900
        /*0e78*/ 	.word	0x000000ff
        /*0e7c*/ 	.word	0x00000368
        /*0e80*/ 	.short	0x010a
        /*0e82*/ 	.byte	0x04
	.zero		1


	//   ....[217]....
        /*0e84*/ 	.word	0x00006ae0
        /*0e88*/ 	.word	0x000000ff
        /*0e8c*/ 	.word	0x00000350
        /*0e90*/ 	.short	0x010b
        /*0e92*/ 	.byte	0x04
	.zero		1


	//   ....[218]....
        /*0e94*/ 	.word	0x00006af0
        /*0e98*/ 	.word	0x000000ff
        /*0e9c*/ 	.word	0x00000000
        /*0ea0*/ 	.short	0x0101
        /*0ea2*/ 	.byte	0x07
	.zero		1


	//   ....[219]....
        /*0ea4*/ 	.word	0x00006b00
        /*0ea8*/ 	.word	0x000000ff
        /*0eac*/ 	.word	0x00000368
        /*0eb0*/ 	.short	0x010a
        /*0eb2*/ 	.byte	0x05
	.zero		1


	//   ....[220]....
        /*0eb4*/ 	.word	0x00006d50
        /*0eb8*/ 	.word	0x000000ff
        /*0ebc*/ 	.word	0x00000350
        /*0ec0*/ 	.short	0x010b
        /*0ec2*/ 	.byte	0x05
	.zero		1


	//   ....[221]....
        /*0ec4*/ 	.word	0x00006d60
        /*0ec8*/ 	.word	0x000000ff
        /*0ecc*/ 	.word	0x00000000
        /*0ed0*/ 	.short	0x0101
        /*0ed2*/ 	.byte	0x04
	.zero		1


	//   ....[222]....
        /*0ed4*/ 	.word	0x00006db0
        /*0ed8*/ 	.word	0x000000ff
        /*0edc*/ 	.word	0x00000000
        /*0ee0*/ 	.short	0x010a
        /*0ee2*/ 	.byte	0x04
	.zero		1


	//   ....[223]....
        /*0ee4*/ 	.word	0x00006e40
        /*0ee8*/ 	.word	0x000000ff
        /*0eec*/ 	.word	0x00000000
        /*0ef0*/ 	.short	0x010a
        /*0ef2*/ 	.byte	0x05
	.zero		1


	//   ....[224]....
        /*0ef4*/ 	.word	0x00006ee0
        /*0ef8*/ 	.word	0x00000000
        /*0efc*/ 	.word	0x00000000
        /*0f00*/ 	.short	0x010a
        /*0f02*/ 	.byte	0xff
	.zero		1


	//   ....[225]....
        /*0f04*/ 	.word	0x00007240
        /*0f08*/ 	.word	0x00000000
        /*0f0c*/ 	.word	0x00000390
        /*0f10*/ 	.short	0x010a
        /*0f12*/ 	.byte	0xff
	.zero		1


	//   ....[226]....
        /*0f14*/ 	.word	0x00007310
        /*0f18*/ 	.word	0x00000000
        /*0f1c*/ 	.word	0x00000000
        /*0f20*/ 	.short	0x0101
        /*0f22*/ 	.byte	0xff
	.zero		1


	//   ....[227]....
        /*0f24*/ 	.word	0x00007f20
        /*0f28*/ 	.word	0x00000002
        /*0f2c*/ 	.word	0x00000350
        /*0f30*/ 	.short	0x010a
        /*0f32*/ 	.byte	0xff
	.zero		1


	//   ....[228]....
        /*0f34*/ 	.word	0x00007f60
        /*0f38*/ 	.word	0x0000001b
        /*0f3c*/ 	.word	0x000003b0
        /*0f40*/ 	.short	0x010a
        /*0f42*/ 	.byte	0xff
	.zero		1


	//   ....[229]....
        /*0f44*/ 	.word	0x00008050
        /*0f48*/ 	.word	0x00000002
        /*0f4c*/ 	.word	0x00000350
        /*0f50*/ 	.short	0x010a
        /*0f52*/ 	.byte	0xff
	.zero		1


	//   ....[230]....
        /*0f54*/ 	.word	0x000081e0
        /*0f58*/ 	.word	0x0000001b
        /*0f5c*/ 	.word	0x000003b0
        /*0f60*/ 	.short	0x010a
        /*0f62*/ 	.byte	0xff
	.zero		1


	//   ....[231]....
        /*0f64*/ 	.word	0x000089b0
        /*0f68*/ 	.word	0x00000000
        /*0f6c*/ 	.word	0x00000000
        /*0f70*/ 	.short	0x0101
        /*0f72*/ 	.byte	0xff
	.zero		1


	//   ....[232]....
        /*0f74*/ 	.word	0x000089c0
        /*0f78*/ 	.word	0x00000002
        /*0f7c*/ 	.word	0x00000350
        /*0f80*/ 	.short	0x010a
        /*0f82*/ 	.byte	0xff
	.zero		1


	//   ....[233]....
        /*0f84*/ 	.word	0x00008a80
        /*0f88*/ 	.word	0x00000002
        /*0f8c*/ 	.word	0x00000350
        /*0f90*/ 	.short	0x010a
        /*0f92*/ 	.byte	0xff
	.zero		1


	//   ....[234]....
        /*0f94*/ 	.word	0x00008e20
        /*0f98*/ 	.word	0x000000ff
        /*0f9c*/ 	.word	0x00000000
        /*0fa0*/ 	.short	0x0101
        /*0fa2*/ 	.byte	0x04
	.zero		1


	//   ....[235]....
        /*0fa4*/ 	.word	0x00009380
        /*0fa8*/ 	.word	0x00000000
        /*0fac*/ 	.word	0x00000000
        /*0fb0*/ 	.short	0x0101
        /*0fb2*/ 	.byte	0xff
	.zero		1


	//   ....[236]....
        /*0fb4*/ 	.word	0x00009630
        /*0fb8*/ 	.word	0x000000ff
        /*0fbc*/ 	.word	0x00000000
        /*0fc0*/ 	.short	0x0101
        /*0fc2*/ 	.byte	0x04
	.zero		1


	//   ....[237]....
        /*0fc4*/ 	.word	0x00009650
        /*0fc8*/ 	.word	0x00000000
        /*0fcc*/ 	.word	0x00000400
        /*0fd0*/ 	.short	0x010a
        /*0fd2*/ 	.byte	0xff
	.zero		1


	//   ....[238]....
        /*0fd4*/ 	.word	0x000096b0
        /*0fd8*/ 	.word	0x00000000
        /*0fdc*/ 	.word	0x000001a8
        /*0fe0*/ 	.short	0x010a
        /*0fe2*/ 	.byte	0xff
	.zero		1


	//   ....[239]....
        /*0fe4*/ 	.word	0x00009710
        /*0fe8*/ 	.word	0x00000000
        /*0fec*/ 	.word	0x000001a8
        /*0ff0*/ 	.short	0x010a
        /*0ff2*/ 	.byte	0xff
	.zero		1


	//   ....[240]....
        /*0ff4*/ 	.word	0x00009760
        /*0ff8*/ 	.word	0x00000003
        /*0ffc*/ 	.word	0x00000390
        /*1000*/ 	.short	0x010a
        /*1002*/ 	.byte	0xff
	.zero		1


	//   ....[241]....
        /*1004*/ 	.word	0x000097c0
        /*1008*/ 	.word	0x00000000
        /*100c*/ 	.word	0x00000000
        /*1010*/ 	.short	0x010a
        /*1012*/ 	.byte	0xff
	.zero		1


	//   ....[242]....
        /*1014*/ 	.word	0x00009820
        /*1018*/ 	.word	0x00000000
        /*101c*/ 	.word	0x00000000
        /*1020*/ 	.short	0x010a
        /*1022*/ 	.byte	0xff
	.zero		1


	//   ....[243]....
        /*1024*/ 	.word	0x00009880
        /*1028*/ 	.word	0x00000000
        /*102c*/ 	.word	0x00000000
        /*1030*/ 	.short	0x010a
        /*1032*/ 	.byte	0xff
	.zero		1


	//   ....[244]....
        /*1034*/ 	.word	0x000098e0
        /*1038*/ 	.word	0x00000000
        /*103c*/ 	.word	0x00000000
        /*1040*/ 	.short	0x010a
        /*1042*/ 	.byte	0xff
	.zero		1


	//   ....[245]....
        /*1044*/ 	.word	0x00009940
        /*1048*/ 	.word	0x00000000
        /*104c*/ 	.word	0x00000000
        /*1050*/ 	.short	0x010a
        /*1052*/ 	.byte	0xff
	.zero		1


	//   ....[246]....
        /*1054*/ 	.word	0x000099a0
        /*1058*/ 	.word	0x00000000
        /*105c*/ 	.word	0x00000000
        /*1060*/ 	.short	0x010a
        /*1062*/ 	.byte	0xff
	.zero		1


	//   ....[247]....
        /*1064*/ 	.word	0x00009a00
        /*1068*/ 	.word	0x00000000
        /*106c*/ 	.word	0x00000000
        /*1070*/ 	.short	0x010a
        /*1072*/ 	.byte	0xff
	.zero		1


	//   ....[248]....
        /*1074*/ 	.word	0x00009a60
        /*1078*/ 	.word	0x00000000
        /*107c*/ 	.word	0x00000000
        /*1080*/ 	.short	0x010a
        /*1082*/ 	.byte	0xff
	.zero		1


	//   ....[249]....
        /*1084*/ 	.word	0x00009ac0
        /*1088*/ 	.word	0x00000000
        /*108c*/ 	.word	0x00000000
        /*1090*/ 	.short	0x010a
        /*1092*/ 	.byte	0xff
	.zero		1


	//   ....[250]....
        /*1094*/ 	.word	0x00009b20
        /*1098*/ 	.word	0x00000000
        /*109c*/ 	.word	0x00000000
        /*10a0*/ 	.short	0x010a
        /*10a2*/ 	.byte	0xff
	.zero		1


	//   ....[251]....
        /*10a4*/ 	.word	0x00009b80
        /*10a8*/ 	.word	0x00000000
        /*10ac*/ 	.word	0x00000000
        /*10b0*/ 	.short	0x010a
        /*10b2*/ 	.byte	0xff
	.zero		1


	//   ....[252]....
        /*10b4*/ 	.word	0x00009be0
        /*10b8*/ 	.word	0x00000000
        /*10bc*/ 	.word	0x00000000
        /*10c0*/ 	.short	0x010a
        /*10c2*/ 	.byte	0xff
	.zero		1


	//   ....[253]....
        /*10c4*/ 	.word	0x00009c40
        /*10c8*/ 	.word	0x00000000
        /*10cc*/ 	.word	0x00000000
        /*10d0*/ 	.short	0x010a
        /*10d2*/ 	.byte	0xff
	.zero		1


	//   ....[254]....
        /*10d4*/ 	.word	0x00009ca0
        /*10d8*/ 	.word	0x00000000
        /*10dc*/ 	.word	0x00000000
        /*10e0*/ 	.short	0x010a
        /*10e2*/ 	.byte	0xff
	.zero		1


	//   ....[255]....
        /*10e4*/ 	.word	0x00009d00
        /*10e8*/ 	.word	0x00000000
        /*10ec*/ 	.word	0x00000000
        /*10f0*/ 	.short	0x010a
        /*10f2*/ 	.byte	0xff
	.zero		1


	//   ....[0]....
        /*10f4*/ 	.word	0x00009d60
        /*10f8*/ 	.word	0x00000000
        /*10fc*/ 	.word	0x00000000
        /*1100*/ 	.short	0x010a
        /*1102*/ 	.byte	0xff
	.zero		1


	//   ....[1]....
        /*1104*/ 	.word	0x00009dc0
        /*1108*/ 	.word	0x00000000
        /*110c*/ 	.word	0x00000000
        /*1110*/ 	.short	0x010a
        /*1112*/ 	.byte	0xff
	.zero		1


	//   ....[2]....
        /*1114*/ 	.word	0x00009e20
        /*1118*/ 	.word	0x00000000
        /*111c*/ 	.word	0x00000000
        /*1120*/ 	.short	0x010a
        /*1122*/ 	.byte	0xff
	.zero		1


	//   ....[3]....
        /*1124*/ 	.word	0x00009e80
        /*1128*/ 	.word	0x00000000
        /*112c*/ 	.word	0x00000000
        /*1130*/ 	.short	0x010a
        /*1132*/ 	.byte	0xff
	.zero		1


	//   ....[4]....
        /*1134*/ 	.word	0x00009ee0
        /*1138*/ 	.word	0x00000000
        /*113c*/ 	.word	0x00000000
        /*1140*/ 	.short	0x010a
        /*1142*/ 	.byte	0xff
	.zero		1


	//   ....[5]....
        /*1144*/ 	.word	0x00009f40
        /*1148*/ 	.word	0x00000000
        /*114c*/ 	.word	0x00000000
        /*1150*/ 	.short	0x010a
        /*1152*/ 	.byte	0xff
	.zero		1


	//   ....[6]....
        /*1154*/ 	.word	0x00009fa0
        /*1158*/ 	.word	0x00000000
        /*115c*/ 	.word	0x00000000
        /*1160*/ 	.short	0x010a
        /*1162*/ 	.byte	0xff
	.zero		1


	//   ....[7]....
        /*1164*/ 	.word	0x0000a000
        /*1168*/ 	.word	0x00000000
        /*116c*/ 	.word	0x00000000
        /*1170*/ 	.short	0x010a
        /*1172*/ 	.byte	0xff
	.zero		1


	//   ....[8]....
        /*1174*/ 	.word	0x0000a060
        /*1178*/ 	.word	0x00000000
        /*117c*/ 	.word	0x00000000
        /*1180*/ 	.short	0x010a
        /*1182*/ 	.byte	0xff
	.zero		1


	//   ....[9]....
        /*1184*/ 	.word	0x0000a0c0
        /*1188*/ 	.word	0x00000000
        /*118c*/ 	.word	0x00000000
        /*1190*/ 	.short	0x010a
        /*1192*/ 	.byte	0xff
	.zero		1


	//   ....[10]....
        /*1194*/ 	.word	0x0000a120
        /*1198*/ 	.word	0x00000000
        /*119c*/ 	.word	0x00000000
        /*11a0*/ 	.short	0x010a
        /*11a2*/ 	.byte	0xff
	.zero		1


	//   ....[11]....
        /*11a4*/ 	.word	0x0000a180
        /*11a8*/ 	.word	0x00000000
        /*11ac*/ 	.word	0x00000000
        /*11b0*/ 	.short	0x010a
        /*11b2*/ 	.byte	0xff
	.zero		1


	//   ....[12]....
        /*11b4*/ 	.word	0x0000a1e0
        /*11b8*/ 	.word	0x00000000
        /*11bc*/ 	.word	0x00000000
        /*11c0*/ 	.short	0x010a
        /*11c2*/ 	.byte	0xff
	.zero		1


	//   ....[13]....
        /*11c4*/ 	.word	0x0000a240
        /*11c8*/ 	.word	0x00000000
        /*11cc*/ 	.word	0x00000000
        /*11d0*/ 	.short	0x010a
        /*11d2*/ 	.byte	0xff
	.zero		1


	//   ....[14]....
        /*11d4*/ 	.word	0x0000a2a0
        /*11d8*/ 	.word	0x00000000
        /*11dc*/ 	.word	0x00000000
        /*11e0*/ 	.short	0x010a
        /*11e2*/ 	.byte	0xff
	.zero		1


	//   ....[15]....
        /*11e4*/ 	.word	0x0000a300
        /*11e8*/ 	.word	0x00000000
        /*11ec*/ 	.word	0x00000000
        /*11f0*/ 	.short	0x010a
        /*11f2*/ 	.byte	0xff
	.zero		1


	//   ....[16]....
        /*11f4*/ 	.word	0x0000a360
        /*11f8*/ 	.word	0x00000000
        /*11fc*/ 	.word	0x00000000
        /*1200*/ 	.short	0x010a
        /*1202*/ 	.byte	0xff
	.zero		1


	//   ....[17]....
        /*1204*/ 	.word	0x0000a3c0
        /*1208*/ 	.word	0x00000000
        /*120c*/ 	.word	0x00000000
        /*1210*/ 	.short	0x010a
        /*1212*/ 	.byte	0xff
	.zero		1


	//   ....[18]....
        /*1214*/ 	.word	0x0000a420
        /*1218*/ 	.word	0x00000000
        /*121c*/ 	.word	0x00000000
        /*1220*/ 	.short	0x010a
        /*1222*/ 	.byte	0xff
	.zero		1


	//   ....[19]....
        /*1224*/ 	.word	0x0000a480
        /*1228*/ 	.word	0x00000000
        /*122c*/ 	.word	0x00000000
        /*1230*/ 	.short	0x010a
        /*1232*/ 	.byte	0xff
	.zero		1


	//   ....[20]....
        /*1234*/ 	.word	0x0000a4e0
        /*1238*/ 	.word	0x00000000
        /*123c*/ 	.word	0x00000000
        /*1240*/ 	.short	0x010a
        /*1242*/ 	.byte	0xff
	.zero		1


	//   ....[21]....
        /*1244*/ 	.word	0x0000a540
        /*1248*/ 	.word	0x00000000
        /*124c*/ 	.word	0x00000000
        /*1250*/ 	.short	0x010a
        /*1252*/ 	.byte	0xff
	.zero		1


	//   ....[22]....
        /*1254*/ 	.word	0x0000a5a0
        /*1258*/ 	.word	0x00000000
        /*125c*/ 	.word	0x00000000
        /*1260*/ 	.short	0x010a
        /*1262*/ 	.byte	0xff
	.zero		1


	//   ....[23]....
        /*1264*/ 	.word	0x0000a600
        /*1268*/ 	.word	0x00000000
        /*126c*/ 	.word	0x00000000
        /*1270*/ 	.short	0x010a
        /*1272*/ 	.byte	0xff
	.zero		1


	//   ....[24]....
        /*1274*/ 	.word	0x0000a660
        /*1278*/ 	.word	0x00000000
        /*127c*/ 	.word	0x00000000
        /*1280*/ 	.short	0x010a
        /*1282*/ 	.byte	0xff
	.zero		1


	//   ....[25]....
        /*1284*/ 	.word	0x0000a6c0
        /*1288*/ 	.word	0x00000000
        /*128c*/ 	.word	0x00000000
        /*1290*/ 	.short	0x010a
        /*1292*/ 	.byte	0xff
	.zero		1


	//   ....[26]....
        /*1294*/ 	.word	0x0000a720
        /*1298*/ 	.word	0x00000000
        /*129c*/ 	.word	0x00000000
        /*12a0*/ 	.short	0x010a
        /*12a2*/ 	.byte	0xff
	.zero		1


	//   ....[27]....
        /*12a4*/ 	.word	0x0000a780
        /*12a8*/ 	.word	0x00000000
        /*12ac*/ 	.word	0x00000000
        /*12b0*/ 	.short	0x010a
        /*12b2*/ 	.byte	0xff
	.zero		1


	//   ....[28]....
        /*12b4*/ 	.word	0x0000a7e0
        /*12b8*/ 	.word	0x00000000
        /*12bc*/ 	.word	0x00000000
        /*12c0*/ 	.short	0x010a
        /*12c2*/ 	.byte	0xff
	.zero		1


	//   ....[29]....
        /*12c4*/ 	.word	0x0000a840
        /*12c8*/ 	.word	0x00000000
        /*12cc*/ 	.word	0x00000000
        /*12d0*/ 	.short	0x010a
        /*12d2*/ 	.byte	0xff
	.zero		1


	//   ....[30]....
        /*12d4*/ 	.word	0x0000a8a0
        /*12d8*/ 	.word	0x00000000
        /*12dc*/ 	.word	0x00000000
        /*12e0*/ 	.short	0x010a
        /*12e2*/ 	.byte	0xff
	.zero		1


	//   ....[31]....
        /*12e4*/ 	.word	0x0000a900
        /*12e8*/ 	.word	0x00000000
        /*12ec*/ 	.word	0x00000000
        /*12f0*/ 	.short	0x010a
        /*12f2*/ 	.byte	0xff
	.zero		1


	//   ....[32]....
        /*12f4*/ 	.word	0x0000a960
        /*12f8*/ 	.word	0x00000000
        /*12fc*/ 	.word	0x00000000
        /*1300*/ 	.short	0x010a
        /*1302*/ 	.byte	0xff
	.zero		1


	//   ....[33]....
        /*1304*/ 	.word	0x0000a9c0
        /*1308*/ 	.word	0x00000000
        /*130c*/ 	.word	0x00000000
        /*1310*/ 	.short	0x010a
        /*1312*/ 	.byte	0xff
	.zero		1


	//   ....[34]....
        /*1314*/ 	.word	0x0000aa20
        /*1318*/ 	.word	0x00000000
        /*131c*/ 	.word	0x00000000
        /*1320*/ 	.short	0x010a
        /*1322*/ 	.byte	0xff
	.zero		1


	//   ....[35]....
        /*1324*/ 	.word	0x0000aa80
        /*1328*/ 	.word	0x00000000
        /*132c*/ 	.word	0x00000000
        /*1330*/ 	.short	0x010a
        /*1332*/ 	.byte	0xff
	.zero		1


	//   ....[36]....
        /*1334*/ 	.word	0x0000aae0
        /*1338*/ 	.word	0x00000000
        /*133c*/ 	.word	0x00000000
        /*1340*/ 	.short	0x010a
        /*1342*/ 	.byte	0xff
	.zero		1


	//   ....[37]....
        /*1344*/ 	.word	0x0000ab30
        /*1348*/ 	.word	0x00000002
        /*134c*/ 	.word	0x000003f0
        /*1350*/ 	.short	0x010a
        /*1352*/ 	.byte	0xff
	.zero		1


	//   ....[38]....
        /*1354*/ 	.word	0x0000ab90
        /*1358*/ 	.word	0x00000002
        /*135c*/ 	.word	0x000003a0
        /*1360*/ 	.short	0x010a
        /*1362*/ 	.byte	0xff
	.zero		1


	//   ....[39]....
        /*1364*/ 	.word	0x0000abe0
        /*1368*/ 	.word	0x00000002
        /*136c*/ 	.word	0x00000390
        /*1370*/ 	.short	0x010a
        /*1372*/ 	.byte	0xff
	.zero		1


	//   ....[40]....
        /*1374*/ 	.word	0x0000ac40
        /*1378*/ 	.word	0x00000000
        /*137c*/ 	.word	0x000003a0
        /*1380*/ 	.short	0x010a
        /*1382*/ 	.byte	0xff
	.zero		1


	//   ....[41]....
        /*1384*/ 	.word	0x0000ac90
        /*1388*/ 	.word	0x00000000
        /*138c*/ 	.word	0x00000390
        /*1390*/ 	.short	0x010a
        /*1392*/ 	.byte	0xff
	.zero		1


	//   ....[42]....
        /*1394*/ 	.word	0x0000acf0
        /*1398*/ 	.word	0x00000002
        /*139c*/ 	.word	0x000003d0
        /*13a0*/ 	.short	0x010a
        /*13a2*/ 	.byte	0xff
	.zero		1


	//   ....[43]....
        /*13a4*/ 	.word	0x0000ad50
        /*13a8*/ 	.word	0x00000000
        /*13ac*/ 	.word	0x00000000
        /*13b0*/ 	.short	0x010a
        /*13b2*/ 	.byte	0xff
	.zero		1


	//   ....[44]....
        /*13b4*/ 	.word	0x0000adb0
        /*13b8*/ 	.word	0x00000000
        /*13bc*/ 	.word	0x00000000
        /*13c0*/ 	.short	0x010a
        /*13c2*/ 	.byte	0xff
	.zero		1


	//   ....[45]....
        /*13c4*/ 	.word	0x0000ae10
        /*13c8*/ 	.word	0x00000000
        /*13cc*/ 	.word	0x00000000
        /*13d0*/ 	.short	0x010a
        /*13d2*/ 	.byte	0xff
	.zero		1


	//   ....[46]....
        /*13d4*/ 	.word	0x0000ae70
        /*13d8*/ 	.word	0x00000000
        /*13dc*/ 	.word	0x00000000
        /*13e0*/ 	.short	0x010a
        /*13e2*/ 	.byte	0xff
	.zero		1


	//   ....[47]....
        /*13e4*/ 	.word	0x0000aed0
        /*13e8*/ 	.word	0x00000000
        /*13ec*/ 	.word	0x00000000
        /*13f0*/ 	.short	0x010a
        /*13f2*/ 	.byte	0xff
	.zero		1


	//   ....[48]....
        /*13f4*/ 	.word	0x0000af20
        /*13f8*/ 	.word	0x00000008
        /*13fc*/ 	.word	0x00000390
        /*1400*/ 	.short	0x010a
        /*1402*/ 	.byte	0xff
	.zero		1


	//   ....[49]....
        /*1404*/ 	.word	0x0000af80
        /*1408*/ 	.word	0x00000000
        /*140c*/ 	.word	0x00000388
        /*1410*/ 	.short	0x010a
        /*1412*/ 	.byte	0xff
	.zero		1


	//   ....[50]....
        /*1414*/ 	.word	0x0000afe0
        /*1418*/ 	.word	0x00000000
        /*141c*/ 	.word	0x00000368
        /*1420*/ 	.short	0x010a
        /*1422*/ 	.byte	0xff
	.zero		1


	//   ....[51]....
        /*1424*/ 	.word	0x0000b040
        /*1428*/ 	.word	0x00000002
        /*142c*/ 	.word	0x00000368
        /*1430*/ 	.short	0x010a
        /*1432*/ 	.byte	0xff
	.zero		1


	//   ....[52]....
        /*1434*/ 	.word	0x0000b0a0
        /*1438*/ 	.word	0x00000000
        /*143c*/ 	.word	0x00000000
        /*1440*/ 	.short	0x010a
        /*1442*/ 	.byte	0xff
	.zero		1


	//   ....[53]....
        /*1444*/ 	.word	0x0000b100
        /*1448*/ 	.word	0x00000000
        /*144c*/ 	.word	0x00000000
        /*1450*/ 	.short	0x010a
        /*1452*/ 	.byte	0xff
	.zero		1


	//   ....[54]....
        /*1454*/ 	.word	0x0000b150
        /*1458*/ 	.word	0x00000000
        /*145c*/ 	.word	0x00000390
        /*1460*/ 	.short	0x010a
        /*1462*/ 	.byte	0xff
	.zero		1


	//   ....[55]....
        /*1464*/ 	.word	0x0000b1a0
        /*1468*/ 	.word	0x00000002
        /*146c*/ 	.word	0x00000350
        /*1470*/ 	.short	0x010a
        /*1472*/ 	.byte	0xff
	.zero		1


	//   ....[56]....
        /*1474*/ 	.word	0x0000b1f0
        /*1478*/ 	.word	0x0000001b
        /*147c*/ 	.word	0x000003b0
        /*1480*/ 	.short	0x010a
        /*1482*/ 	.byte	0xff
	.zero		1


	//   ....[57]....
        /*1484*/ 	.word	0x0000b240
        /*1488*/ 	.word	0x00000002
        /*148c*/ 	.word	0x00000350
        /*1490*/ 	.short	0x010a
        /*1492*/ 	.byte	0xff
	.zero		1


	//----- nvinfo : EIATTR_NUM_MBARRIERS
	.align		4
.L_47:
        /*1494*/ 	.byte	0x03, 0x38
        /*1496*/ 	.short	0x0082


	//----- nvinfo : EIATTR_EXIT_INSTR_OFFSETS
	.align		4
        /*1498*/ 	.byte	0x04, 0x1c
        /*149a*/ 	.short	(.L_49 - .L_48)


	//   ....[0]....
.L_48:
        /*149c*/ 	.word	0x00004b00


	//   ....[1]....
        /*14a0*/ 	.word	0x00004ff0


	//   ....[2]....
        /*14a4*/ 	.word	0x00005050


	//   ....[3]....
        /*14a8*/ 	.word	0x00005e70


	//   ....[4]....
        /*14ac*/ 	.word	0x00006f10


	//   ....[5]....
        /*14b0*/ 	.word	0x00006f50


	//   ....[6]....
        /*14b4*/ 	.word	0x00009520


	//   ....[7]....
        /*14b8*/ 	.word	0x000095a0


	//   ....[8]....
        /*14bc*/ 	.word	0x000095d0


	//   ....[9]....
        /*14c0*/ 	.word	0x00009640


	//----- nvinfo : EIATTR_MAX_THREADS
	.align		4
.L_49:
        /*14c4*/ 	.byte	0x04, 0x05
        /*14c6*/ 	.short	(.L_51 - .L_50)
.L_50:
        /*14c8*/ 	.word	0x00000100
        /*14cc*/ 	.word	0x00000001
        /*14d0*/ 	.word	0x00000001


	//----- nvinfo : EIATTR_CRS_STACK_SIZE
	.align		4
.L_51:
        /*14d4*/ 	.byte	0x04, 0x1e
        /*14d6*/ 	.short	(.L_53 - .L_52)
.L_52:
        /*14d8*/ 	.word	0x00000000


	//----- nvinfo : EIATTR_CBANK_PARAM_SIZE
	.align		4
.L_53:
        /*14dc*/ 	.byte	0x03, 0x19
        /*14de*/ 	.short	0x0800


	//----- nvinfo : EIATTR_PARAM_CBANK
	.align		4
        /*14e0*/ 	.byte	0x04, 0x0a
        /*14e2*/ 	.short	(.L_55 - .L_54)
	.align		4
.L_54:
        /*14e4*/ 	.word	index@(.nv.constant0._ZN7cutlass13device_kernelINS_4gemm6kernel13GemmUniversalIN4cute5tupleIJiiiiEEENS1_10collective13CollectiveMmaINS1_35MainloopSm100TmaUmmaWarpSpecializedILi53ELi2ELi4ENS5_IJNS4_1CILi2EEENSA_ILi1EEESC_EEEEENS5_IJNSA_ILi64EEESF_NSA_ILi16EEEEEENS_10bfloat16_tENS5_IJlSC_lEEESI_SJ_NS4_8TiledMMAINS4_8MMA_AtomIJNS4_20SM100_MMA_F16BF16_SSISI_SI_fLi64ELi64ELNS4_4UMMA5MajorE0ELSO_0ELNSN_7ScaleInE0ELSP_0EEEEEENS4_6LayoutINS5_IJSC_SC_SC_EEENS5_IJNSA_ILi0EEESU_SU_EEEEENS5_IJNS4_10UnderscoreESX_SX_EEEEENS4_13SM90_TMA_LOADENS4_14ComposedLayoutINS4_7SwizzleILi1ELi4ELi3EEENS4_18smem_ptr_flag_bitsILi16EEENSS_INS5_IJNSA_ILi8EEESG_EEENS5_IJSG_SC_EEEEEEEvNS4_8identityENS4_23SM90_TMA_LOAD_MULTICASTES1A_vS1B_EENS_8epilogue10collective18CollectiveEpilogueINS1E_23Sm100TmaWarpSpecializedILi3ELi2ELi16ELb1ELb0EEEJSH_NS5_IJNSS_ISF_SC_EENSS_INSA_ILi32EEESC_EEEEESI_SJ_SI_SJ_NS1E_6fusion15FusionCallbacksIS1I_NS1N_17LinearCombinationISI_fSI_fLNS_15FloatRoundStyleE2EEESH_S1M_JEEENS4_5SM1004TMEM4LOAD26SM100_TMEM_LOAD_16dp256b4xES10_NS11_INS12_ILi2ELi4ELi3EEES15_NSS_INS5_IJS16_S1K_EEENS5_IJS1K_SC_EEEEEEENS4_17SM75_U32x4_LDSM_NENS4_14SM90_TMA_STOREES21_NS4_17SM90_U32x4_STSM_NENS4_39AutoVectorizingCopyWithAssumedAlignmentILi128EEEEEEvvEEEEvNT_6ParamsE)
        /*14e8*/ 	.short	0x0380
        /*14ea*/ 	.short	0x0800


	//----- nvinfo : EIATTR_SW_WAR
	.align		4
.L_55:
        /*14ec*/ 	.byte	0x04, 0x36
        /*14ee*/ 	.short	(.L_57 - .L_56)
.L_56:
        /*14f0*/ 	.word	0x00000008
.L_57:


//--------------------- .nv.callgraph             --------------------------
	.section	.nv.callgraph,"",@"SHT_CUDA_CALLGRAPH"
	.align	4
	.sectionentsize	8
	.align		4
        /*0000*/ 	.word	0x00000000
	.align		4
        /*0004*/ 	.word	0xffffffff
	.align		4
        /*0008*/ 	.word	index@(_ZN7cutlass13device_kernelINS_4gemm6kernel13GemmUniversalIN4cute5tupleIJiiiiEEENS1_10collective13CollectiveMmaINS1_35MainloopSm100TmaUmmaWarpSpecializedILi53ELi2ELi4ENS5_IJNS4_1CILi2EEENSA_ILi1EEESC_EEEEENS5_IJNSA_ILi64EEESF_NSA_ILi16EEEEEENS_10bfloat16_tENS5_IJlSC_lEEESI_SJ_NS4_8TiledMMAINS4_8MMA_AtomIJNS4_20SM100_MMA_F16BF16_SSISI_SI_fLi64ELi64ELNS4_4UMMA5MajorE0ELSO_0ELNSN_7ScaleInE0ELSP_0EEEEEENS4_6LayoutINS5_IJSC_SC_SC_EEENS5_IJNSA_ILi0EEESU_SU_EEEEENS5_IJNS4_10UnderscoreESX_SX_EEEEENS4_13SM90_TMA_LOADENS4_14ComposedLayoutINS4_7SwizzleILi1ELi4ELi3EEENS4_18smem_ptr_flag_bitsILi16EEENSS_INS5_IJNSA_ILi8EEESG_EEENS5_IJSG_SC_EEEEEEEvNS4_8identityENS4_23SM90_TMA_LOAD_MULTICASTES1A_vS1B_EENS_8epilogue10collective18CollectiveEpilogueINS1E_23Sm100TmaWarpSpecializedILi3ELi2ELi16ELb1ELb0EEEJSH_NS5_IJNSS_ISF_SC_EENSS_INSA_ILi32EEESC_EEEEESI_SJ_SI_SJ_NS1E_6fusion15FusionCallbacksIS1I_NS1N_17LinearCombinationISI_fSI_fLNS_15FloatRoundStyleE2EEESH_S1M_JEEENS4_5SM1004TMEM4LOAD26SM100_TMEM_LOAD_16dp256b4xES10_NS11_INS12_ILi2ELi4ELi3EEES15_NSS_INS5_IJS16_S1K_EEENS5_IJS1K_SC_EEEEEEENS4_17SM75_U32x4_LDSM_NENS4_14SM90_TMA_STOREES21_NS4_17SM90_U32x4_STSM_NENS4_39AutoVectorizingCopyWithAssumedAlignmentILi128EEEEEEvvEEEEvNT_6ParamsE)
	.align		4
        /*000c*/ 	.word	index@(__assertfail)
	.align		4
        /*0010*/ 	.word	0x00000000
	.align		4
        /*0014*/ 	.word	0xfffffffe
	.align		4
        /*0018*/ 	.word	0x00000000
	.align		4
        /*001c*/ 	.word	0xfffffffd
	.align		4
        /*0020*/ 	.word	0x00000000
	.align		4
        /*0024*/ 	.word	0xfffffffc


//--------------------- .nv.constant4             --------------------------
	.section	.nv.constant4,"a",@progbits
	.align	8
	.align		8
.nv.constant4:
        /*0000*/ 	.dword	__assertfail
	.align		8
        /*0008*/ 	.dword	__unnamed_1
	.align		8
        /*0010*/ 	.dword	__unnamed_2
	.align		8
        /*0018*/ 	.dword	_ZN40_INTERNAL_5ead34c0_4_k_cu_bdc2cac9_107244cuda3std3__45__cpo5beginE
	.align		8
        /*0020*/ 	.dword	_ZN40_INTERNAL_5ead34c0_4_k_cu_bdc2cac9_107244cuda3std3__45__cpo3endE
	.align		8
        /*0028*/ 	.dword	_ZN40_INTERNAL_5ead34c0_4_k_cu_bdc2cac9_107244cuda3std3__45__cpo6cbeginE
	.align		8
        /*0030*/ 	.dword	_ZN40_INTERNAL_5ead34c0_4_k_cu_bdc2cac9_107244cuda3std3__45__cpo4cendE
	.align		8
        /*0038*/ 	.dword	_ZN40_INTERNAL_5ead34c0_4_k_cu_bdc2cac9_107244cuda3std3__442_GLOBAL__N__5ead34c0_4_k_cu_bdc2cac9_107246ignoreE
	.align		8
        /*0040*/ 	.dword	_ZN40_INTERNAL_5ead34c0_4_k_cu_bdc2cac9_107244cuda3std3__419piecewise_constructE
	.align		8
        /*0048*/ 	.dword	_ZN40_INTERNAL_5ead34c0_4_k_cu_bdc2cac9_107244cuda3std3__48in_placeE
	.align		8
        /*0050*/ 	.dword	_ZN40_INTERNAL_5ead34c0_4_k_cu_bdc2cac9_107244cuda3std6ranges3__45__cpo4swapE
	.align		8
        /*0058*/ 	.dword	_ZN40_INTERNAL_5ead34c0_4_k_cu_bdc2cac9_107244cuda3std6ranges3__45__cpo9iter_moveE
	.align		8
        /*0060*/ 	.dword	_ZN40_INTERNAL_5ead34c0_4_k_cu_bdc2cac9_107244cute7productE
	.align		8
        /*0068*/ 	.dword	_ZN40_INTERNAL_5ead34c0_4_k_cu_bdc2cac9_107244cute1_E
	.align		8
        /*0070*/ 	.dword	$str$25
	.align		8
        /*0078*/ 	.dword	$str$26
	.align		8
        /*0080*/ 	.dword	$str$27
	.align		8
        /*0088*/ 	.dword	$str$28


//--------------------- .text._ZN7cutlass13device_kernelINS_4gemm6kernel13GemmUniversalIN4cute5tupleIJiiiiEEENS1_10collective13CollectiveMmaINS1_35MainloopSm100TmaUmmaWarpSpecializedILi53ELi2ELi4ENS5_IJNS4_1CILi2EEENSA_ILi1EEESC_EEEEENS5_IJNSA_ILi64EEESF_NSA_ILi16EEEEEENS_10bfloat16_tENS5_IJlSC_lEEESI_SJ_NS4_8TiledMMAINS4_8MMA_AtomIJNS4_20SM100_MMA_F16BF16_SSISI_SI_fLi64ELi64ELNS4_4UMMA5MajorE0ELSO_0ELNSN_7ScaleInE0ELSP_0EEEEEENS4_6LayoutINS5_IJSC_SC_SC_EEENS5_IJNSA_ILi0EEESU_SU_EEEEENS5_IJNS4_10UnderscoreESX_SX_EEEEENS4_13SM90_TMA_LOADENS4_14ComposedLayoutINS4_7SwizzleILi1ELi4ELi3EEENS4_18smem_ptr_flag_bitsILi16EEENSS_INS5_IJNSA_ILi8EEESG_EEENS5_IJSG_SC_EEEEEEEvNS4_8identityENS4_23SM90_TMA_LOAD_MULTICASTES1A_vS1B_EENS_8epilogue10collective18CollectiveEpilogueINS1E_23Sm100TmaWarpSpecializedILi3ELi2ELi16ELb1ELb0EEEJSH_NS5_IJNSS_ISF_SC_EENSS_INSA_ILi32EEESC_EEEEESI_SJ_SI_SJ_NS1E_6fusion15FusionCallbacksIS1I_NS1N_17LinearCombinationISI_fSI_fLNS_15FloatRoundStyleE2EEESH_S1M_JEEENS4_5SM1004TMEM4LOAD26SM100_TMEM_LOAD_16dp256b4xES10_NS11_INS12_ILi2ELi4ELi3EEES15_NSS_INS5_IJS16_S1K_EEENS5_IJS1K_SC_EEEEEEENS4_17SM75_U32x4_LDSM_NENS4_14SM90_TMA_STOREES21_NS4_17SM90_U32x4_STSM_NENS4_39AutoVectorizingCopyWithAssumedAlignmentILi128EEEEEEvvEEEEvNT_6ParamsE --------------------------
	.section	.text._ZN7cutlass13device_kernelINS_4gemm6kernel13GemmUniversalIN4cute5tupleIJiiiiEEENS1_10collective13CollectiveMmaINS1_35MainloopSm100TmaUmmaWarpSpecializedILi53ELi2ELi4ENS5_IJNS4_1CILi2EEENSA_ILi1EEESC_EEEEENS5_IJNSA_ILi64EEESF_NSA_ILi16EEEEEENS_10bfloat16_tENS5_IJlSC_lEEESI_SJ_NS4_8TiledMMAINS4_8MMA_AtomIJNS4_20SM100_MMA_F16BF16_SSISI_SI_fLi64ELi64ELNS4_4UMMA5MajorE0ELSO_0ELNSN_7ScaleInE0ELSP_0EEEEEENS4_6LayoutINS5_IJSC_SC_SC_EEENS5_IJNSA_ILi0EEESU_SU_EEEEENS5_IJNS4_10UnderscoreESX_SX_EEEEENS4_13SM90_TMA_LOADENS4_14ComposedLayoutINS4_7SwizzleILi1ELi4ELi3EEENS4_18smem_ptr_flag_bitsILi16EEENSS_INS5_IJNSA_ILi8EEESG_EEENS5_IJSG_SC_EEEEEEEvNS4_8identityENS4_23SM90_TMA_LOAD_MULTICASTES1A_vS1B_EENS_8epilogue10collective18CollectiveEpilogueINS1E_23Sm100TmaWarpSpecializedILi3ELi2ELi16ELb1ELb0EEEJSH_NS5_IJNSS_ISF_SC_EENSS_INSA_ILi32EEESC_EEEEESI_SJ_SI_SJ_NS1E_6fusion15FusionCallbacksIS1I_NS1N_17LinearCombinationISI_fSI_fLNS_15FloatRoundStyleE2EEESH_S1M_JEEENS4_5SM1004TMEM4LOAD26SM100_TMEM_LOAD_16dp256b4xES10_NS11_INS12_ILi2ELi4ELi3EEES15_NSS_INS5_IJS16_S1K_EEENS5_IJS1K_SC_EEEEEEENS4_17SM75_U32x4_LDSM_NENS4_14SM90_TMA_STOREES21_NS4_17SM90_U32x4_STSM_NENS4_39AutoVectorizingCopyWithAssumedAlignmentILi128EEEEEEvvEEEEvNT_6ParamsE,"ax",@progbits
	.align	128
.text._ZN7cutlass13device_kernelINS_4gemm6kernel13GemmUniversalIN4cute5tupleIJiiiiEEENS1_10collective13CollectiveMmaINS1_35MainloopSm100TmaUmmaWarpSpecializedILi53ELi2ELi4ENS5_IJNS4_1CILi2EEENSA_ILi1EEESC_EEEEENS5_IJNSA_ILi64EEESF_NSA_ILi16EEEEEENS_10bfloat16_tENS5_IJlSC_lEEESI_SJ_NS4_8TiledMMAINS4_8MMA_AtomIJNS4_20SM100_MMA_F16BF16_SSISI_SI_fLi64ELi64ELNS4_4UMMA5MajorE0ELSO_0ELNSN_7ScaleInE0ELSP_0EEEEEENS4_6LayoutINS5_IJSC_SC_SC_EEENS5_IJNSA_ILi0EEESU_SU_EEEEENS5_IJNS4_10UnderscoreESX_SX_EEEEENS4_13SM90_TMA_LOADENS4_14ComposedLayoutINS4_7SwizzleILi1ELi4ELi3EEENS4_18smem_ptr_flag_bitsILi16EEENSS_INS5_IJNSA_ILi8EEESG_EEENS5_IJSG_SC_EEEEEEEvNS4_8identityENS4_23SM90_TMA_LOAD_MULTICASTES1A_vS1B_EENS_8epilogue10collective18CollectiveEpilogueINS1E_23Sm100TmaWarpSpecializedILi3ELi2ELi16ELb1ELb0EEEJSH_NS5_IJNSS_ISF_SC_EENSS_INSA_ILi32EEESC_EEEEESI_SJ_SI_SJ_NS1E_6fusion15FusionCallbacksIS1I_NS1N_17LinearCombinationISI_fSI_fLNS_15FloatRoundStyleE2EEESH_S1M_JEEENS4_5SM1004TMEM4LOAD26SM100_TMEM_LOAD_16dp256b4xES10_NS11_INS12_ILi2ELi4ELi3EEES15_NSS_INS5_IJS16_S1K_EEENS5_IJS1K_SC_EEEEEEENS4_17SM75_U32x4_LDSM_NENS4_14SM90_TMA_STOREES21_NS4_17SM90_U32x4_STSM_NENS4_39AutoVectorizingCopyWithAssumedAlignmentILi128EEEEEEvvEEEEvNT_6ParamsE:
        .type           _ZN7cutlass13device_kernelINS_4gemm6kernel13GemmUniversalIN4cute5tupleIJiiiiEEENS1_10collective13CollectiveMmaINS1_35MainloopSm100TmaUmmaWarpSpecializedILi53ELi2ELi4ENS5_IJNS4_1CILi2EEENSA_ILi1EEESC_EEEEENS5_IJNSA_ILi64EEESF_NSA_ILi16EEEEEENS_10bfloat16_tENS5_IJlSC_lEEESI_SJ_NS4_8TiledMMAINS4_8MMA_AtomIJNS4_20SM100_MMA_F16BF16_SSISI_SI_fLi64ELi64ELNS4_4UMMA5MajorE0ELSO_0ELNSN_7ScaleInE0ELSP_0EEEEEENS4_6LayoutINS5_IJSC_SC_SC_EEENS5_IJNSA_ILi0EEESU_SU_EEEEENS5_IJNS4_10UnderscoreESX_SX_EEEEENS4_13SM90_TMA_LOADENS4_14ComposedLayoutINS4_7SwizzleILi1ELi4ELi3EEENS4_18smem_ptr_flag_bitsILi16EEENSS_INS5_IJNSA_ILi8EEESG_EEENS5_IJSG_SC_EEEEEEEvNS4_8identityENS4_23SM90_TMA_LOAD_MULTICASTES1A_vS1B_EENS_8epilogue10collective18CollectiveEpilogueINS1E_23Sm100TmaWarpSpecializedILi3ELi2ELi16ELb1ELb0EEEJSH_NS5_IJNSS_ISF_SC_EENSS_INSA_ILi32EEESC_EEEEESI_SJ_SI_SJ_NS1E_6fusion15FusionCallbacksIS1I_NS1N_17LinearCombinationISI_fSI_fLNS_15FloatRoundStyleE2EEESH_S1M_JEEENS4_5SM1004TMEM4LOAD26SM100_TMEM_LOAD_16dp256b4xES10_NS11_INS12_ILi2ELi4ELi3EEES15_NSS_INS5_IJS16_S1K_EEENS5_IJS1K_SC_EEEEEEENS4_17SM75_U32x4_LDSM_NENS4_14SM90_TMA_STOREES21_NS4_17SM90_U32x4_STSM_NENS4_39AutoVectorizingCopyWithAssumedAlignmentILi128EEEEEEvvEEEEvNT_6ParamsE,@function
        .size           _ZN7cutlass13device_kernelINS_4gemm6kernel13GemmUniversalIN4cute5tupleIJiiiiEEENS1_10collective13CollectiveMmaINS1_35MainloopSm100TmaUmmaWarpSpecializedILi53ELi2ELi4ENS5_IJNS4_1CILi2EEENSA_ILi1EEESC_EEEEENS5_IJNSA_ILi64EEESF_NSA_ILi16EEEEEENS_10bfloat16_tENS5_IJlSC_lEEESI_SJ_NS4_8TiledMMAINS4_8MMA_AtomIJNS4_20SM100_MMA_F16BF16_SSISI_SI_fLi64ELi64ELNS4_4UMMA5MajorE0ELSO_0ELNSN_7ScaleInE0ELSP_0EEEEEENS4_6LayoutINS5_IJSC_SC_SC_EEENS5_IJNSA_ILi0EEESU_SU_EEEEENS5_IJNS4_10UnderscoreESX_SX_EEEEENS4_13SM90_TMA_LOADENS4_14ComposedLayoutINS4_7SwizzleILi1ELi4ELi3EEENS4_18smem_ptr_flag_bitsILi16EEENSS_INS5_IJNSA_ILi8EEESG_EEENS5_IJSG_SC_EEEEEEEvNS4_8identityENS4_23SM90_TMA_LOAD_MULTICASTES1A_vS1B_EENS_8epilogue10collective18CollectiveEpilogueINS1E_23Sm100TmaWarpSpecializedILi3ELi2ELi16ELb1ELb0EEEJSH_NS5_IJNSS_ISF_SC_EENSS_INSA_ILi32EEESC_EEEEESI_SJ_SI_SJ_NS1E_6fusion15FusionCallbacksIS1I_NS1N_17LinearCombinationISI_fSI_fLNS_15FloatRoundStyleE2EEESH_S1M_JEEENS4_5SM1004TMEM4LOAD26SM100_TMEM_LOAD_16dp256b4xES10_NS11_INS12_ILi2ELi4ELi3EEES15_NSS_INS5_IJS16_S1K_EEENS5_IJS1K_SC_EEEEEEENS4_17SM75_U32x4_LDSM_NENS4_14SM90_TMA_STOREES21_NS4_17SM90_U32x4_STSM_NENS4_39AutoVectorizingCopyWithAssumedAlignmentILi128EEEEEEvvEEEEvNT_6ParamsE,(.L_x_309 - _ZN7cutlass13device_kernelINS_4gemm6kernel13GemmUniversalIN4cute5tupleIJiiiiEEENS1_10collective13CollectiveMmaINS1_35MainloopSm100TmaUmmaWarpSpecializedILi53ELi2ELi4ENS5_IJNS4_1CILi2EEENSA_ILi1EEESC_EEEEENS5_IJNSA_ILi64EEESF_NSA_ILi16EEEEEENS_10bfloat16_tENS5_IJlSC_lEEESI_SJ_NS4_8TiledMMAINS4_8MMA_AtomIJNS4_20SM100_MMA_F16BF16_SSISI_SI_fLi64ELi64ELNS4_4UMMA5MajorE0ELSO_0ELNSN_7ScaleInE0ELSP_0EEEEEENS4_6LayoutINS5_IJSC_SC_SC_EEENS5_IJNSA_ILi0EEESU_SU_EEEEENS5_IJNS4_10UnderscoreESX_SX_EEEEENS4_13SM90_TMA_LOADENS4_14ComposedLayoutINS4_7SwizzleILi1ELi4ELi3EEENS4_18smem_ptr_flag_bitsILi16EEENSS_INS5_IJNSA_ILi8EEESG_EEENS5_IJSG_SC_EEEEEEEvNS4_8identityENS4_23SM90_TMA_LOAD_MULTICASTES1A_vS1B_EENS_8epilogue10collective18CollectiveEpilogueINS1E_23Sm100TmaWarpSpecializedILi3ELi2ELi16ELb1ELb0EEEJSH_NS5_IJNSS_ISF_SC_EENSS_INSA_ILi32EEESC_EEEEESI_SJ_SI_SJ_NS1E_6fusion15FusionCallbacksIS1I_NS1N_17LinearCombinationISI_fSI_fLNS_15FloatRoundStyleE2EEESH_S1M_JEEENS4_5SM1004TMEM4LOAD26SM100_TMEM_LOAD_16dp256b4xES10_NS11_INS12_ILi2ELi4ELi3EEES15_NSS_INS5_IJS16_S1K_EEENS5_IJS1K_SC_EEEEEEENS4_17SM75_U32x4_LDSM_NENS4_14SM90_TMA_STOREES21_NS4_17SM90_U32x4_STSM_NENS4_39AutoVectorizingCopyWithAssumedAlignmentILi128EEEEEEvvEEEEvNT_6ParamsE)
        .other          _ZN7cutlass13device_kernelINS_4gemm6kernel13GemmUniversalIN4cute5tupleIJiiiiEEENS1_10collective13CollectiveMmaINS1_35MainloopSm100TmaUmmaWarpSpecializedILi53ELi2ELi4ENS5_IJNS4_1CILi2EEENSA_ILi1EEESC_EEEEENS5_IJNSA_ILi64EEESF_NSA_ILi16EEEEEENS_10bfloat16_tENS5_IJlSC_lEEESI_SJ_NS4_8TiledMMAINS4_8MMA_AtomIJNS4_20SM100_MMA_F16BF16_SSISI_SI_fLi64ELi64ELNS4_4UMMA5MajorE0ELSO_0ELNSN_7ScaleInE0ELSP_0EEEEEENS4_6LayoutINS5_IJSC_SC_SC_EEENS5_IJNSA_ILi0EEESU_SU_EEEEENS5_IJNS4_10UnderscoreESX_SX_EEEEENS4_13SM90_TMA_LOADENS4_14ComposedLayoutINS4_7SwizzleILi1ELi4ELi3EEENS4_18smem_ptr_flag_bitsILi16EEENSS_INS5_IJNSA_ILi8EEESG_EEENS5_IJSG_SC_EEEEEEEvNS4_8identityENS4_23SM90_TMA_LOAD_MULTICASTES1A_vS1B_EENS_8epilogue10collective18CollectiveEpilogueINS1E_23Sm100TmaWarpSpecializedILi3ELi2ELi16ELb1ELb0EEEJSH_NS5_IJNSS_ISF_SC_EENSS_INSA_ILi32EEESC_EEEEESI_SJ_SI_SJ_NS1E_6fusion15FusionCallbacksIS1I_NS1N_17LinearCombinationISI_fSI_fLNS_15FloatRoundStyleE2EEESH_S1M_JEEENS4_5SM1004TMEM4LOAD26SM100_TMEM_LOAD_16dp256b4xES10_NS11_INS12_ILi2ELi4ELi3EEES15_NSS_INS5_IJS16_S1K_EEENS5_IJS1K_SC_EEEEEEENS4_17SM75_U32x4_LDSM_NENS4_14SM90_TMA_STOREES21_NS4_17SM90_U32x4_STSM_NENS4_39AutoVectorizingCopyWithAssumedAlignmentILi128EEEEEEvvEEEEvNT_6ParamsE,@"STO_CUDA_ENTRY STV_DEFAULT"
_ZN7cutlass13device_kernelINS_4gemm6kernel13GemmUniversalIN4cute5tupleIJiiiiEEENS1_10collective13CollectiveMmaINS1_35MainloopSm100TmaUmmaWarpSpecializedILi53ELi2ELi4ENS5_IJNS4_1CILi2EEENSA_ILi1EEESC_EEEEENS5_IJNSA_ILi64EEESF_NSA_ILi16EEEEEENS_10bfloat16_tENS5_IJlSC_lEEESI_SJ_NS4_8TiledMMAINS4_8MMA_AtomIJNS4_20SM100_MMA_F16BF16_SSISI_SI_fLi64ELi64ELNS4_4UMMA5MajorE0ELSO_0ELNSN_7ScaleInE0ELSP_0EEEEEENS4_6LayoutINS5_IJSC_SC_SC_EEENS5_IJNSA_ILi0EEESU_SU_EEEEENS5_IJNS4_10UnderscoreESX_SX_EEEEENS4_13SM90_TMA_LOADENS4_14ComposedLayoutINS4_7SwizzleILi1ELi4ELi3EEENS4_18smem_ptr_flag_bitsILi16EEENSS_INS5_IJNSA_ILi8EEESG_EEENS5_IJSG_SC_EEEEEEEvNS4_8identityENS4_23SM90_TMA_LOAD_MULTICASTES1A_vS1B_EENS_8epilogue10collective18CollectiveEpilogueINS1E_23Sm100TmaWarpSpecializedILi3ELi2ELi16ELb1ELb0EEEJSH_NS5_IJNSS_ISF_SC_EENSS_INSA_ILi32EEESC_EEEEESI_SJ_SI_SJ_NS1E_6fusion15FusionCallbacksIS1I_NS1N_17LinearCombinationISI_fSI_fLNS_15FloatRoundStyleE2EEESH_S1M_JEEENS4_5SM1004TMEM4LOAD26SM100_TMEM_LOAD_16dp256b4xES10_NS11_INS12_ILi2ELi4ELi3EEES15_NSS_INS5_IJS16_S1K_EEENS5_IJS1K_SC_EEEEEEENS4_17SM75_U32x4_LDSM_NENS4_14SM90_TMA_STOREES21_NS4_17SM90_U32x4_STSM_NENS4_39AutoVectorizingCopyWithAssumedAlignmentILi128EEEEEEvvEEEEvNT_6ParamsE:
[----:B------:R-:W1:Y:S01]  /*0000*/  LDC R1, c[0x0][0x37c] ;  /* 0x0000df00ff017b82 */ /* 0x000e620000000800 */
[----:B------:R-:W2:Y:S01]  /*0010*/  S2R R55, SR_TID.X ;  /* 0x0000000000377919 */ /* 0x000ea20000002100 */
[----:B------:R-:W3:Y:S01]  /*0020*/  LDCU.64 UR8, c[0x0][0x890] ;  /* 0x00011200ff0877ac */ /* 0x000ee20008000a00 */
[----:B------:R-:W-:Y:S02]  /*0030*/  PRMT R45, RZ, 0x7610, R45 ;  /* 0x00007610ff2d7816 */ /* 0x000fe4000000002d */
[----:B------:R-:W-:Y:S01]  /*0040*/  ELECT P3, URZ, PT ;  /* 0x0000000000ff782f */ /* 0x000fe20003860000 */
[----:B---3--:R-:W-:-:S04]  /*0050*/  UISETP.NE.U32.AND UP0, UPT, UR8, URZ, UPT ;  /* 0x000000ff0800728c */ /* 0x008fc8000bf05070 */
[----:B------:R-:W-:Y:S01]  /*0060*/  UISETP.NE.AND.EX UP0, UPT, UR9, URZ, UPT, UP0 ;  /* 0x000000ff0900728c */ /* 0x000fe2000bf05300 */
[----:B--2---:R-:W-:-:S05]  /*0070*/  SHF.R.U32.HI R46, RZ, 0x5, R55 ;  /* 0x00000005ff2e7819 */ /* 0x004fca0000011637 */
[----:B------:R-:W2:Y:S02]  /*0080*/  SHFL.IDX PT, R0, R46, RZ, 0x1f ;  /* 0x00001fff2e007589 */ /* 0x000ea400000e0000 */
[----:B--2---:R-:W-:Y:S01]  /*0090*/  R2UR UR18, R0 ;  /* 0x00000000001272ca */ /* 0x004fe200000e0000 */
[----:B-1----:R-:W-:-:S14]  /*00a0*/  BRA.U UP0, `(.L_x_0) ;  /* 0x0000000100307547 */ /* 0x002fdc000b800000 */
[----:B------:R-:W1:Y:S02]  /*00b0*/  LDCU.64 UR4, c[0x0][0x888] ;  /* 0x00011100ff0477ac */ /* 0x000e640008000a00 */
[----:B-1----:R-:W-:-:S04]  /*00c0*/  UISETP.NE.U32.AND UP0, UPT, UR4, URZ, UPT ;  /* 0x000000ff0400728c */ /* 0x002fc8000bf05070 */
[----:B------:R-:W-:-:S09]  /*00d0*/  UISETP.NE.AND.EX UP0, UPT, UR5, URZ, UPT, UP0 ;  /* 0x000000ff0500728c */ /* 0x000fd2000bf05300 */
[----:B------:R-:W-:Y:S05]  /*00e0*/  BRA.U !UP0, `(.L_x_1) ;  /* 0x0000000108147547 */ /* 0x000fea000b800000 */
[----:B------:R-:W1:Y:S01]  /*00f0*/  LDC.64 R26, c[0x0][0x888] ;  /* 0x00022200ff1a7b82 */ /* 0x000e620000000a00 */
[----:B------:R-:W1:Y:S02]  /*0100*/  LDCU.64 UR4, c[0x0][0x358] ;  /* 0x00006b00ff0477ac */ /* 0x000e640008000a00 */
[----:B-1----:R1:W5:Y:S01]  /*0110*/  LDG.E R26, desc[UR4][R26.64] ;  /* 0x000000041a1a7981 */ /* 0x002362000c1e1900 */
[----:B------:R-:W-:Y:S01]  /*0120*/  HFMA2 R45, -RZ, RZ, 0, 5.9604644775390625e-08 ;  /* 0x00000001ff2d7431 */ /* 0x000fe200000001ff */
[----:B------:R-:W-:Y:S05]  /*0130*/  BRA `(.L_x_0) ;  /* 0x00000000000c7947 */ /* 0x000fea0003800000 */
.L_x_1:
[----:B------:R-:W1:Y:S01]  /*0140*/  LDCU UR4, c[0x0][0x880] ;  /* 0x00011000ff0477ac */ /* 0x000e620008000800 */
[----:B------:R-:W-:Y:S01]  /*0150*/  HFMA2 R45, -RZ, RZ, 0, 5.9604644775390625e-08 ;  /* 0x00000001ff2d7431 */ /* 0x000fe200000001ff */
[----:B-1----:R-:W-:-:S07]  /*0160*/  MOV R26, UR4 ;  /* 0x00000004001a7c02 */ /* 0x002fce0008000f00 */
.L_x_0:
[----:B------:R-:W2:Y:S02]  /*0170*/  LDCU.64 UR4, c[0x0][0x8b0] ;  /* 0x00011600ff0477ac */ /* 0x000ea40008000a00 */
[----:B--2---:R-:W-:-:S04]  /*0180*/  UISETP.NE.U32.AND UP0, UPT, UR4, URZ, UPT ;  /* 0x000000ff0400728c */ /* 0x004fc8000bf05070 */
[----:B------:R-:W-:-:S09]  /*0190*/  UISETP.NE.AND.EX UP0, UPT, UR5, URZ, UPT, UP0 ;  /* 0x000000ff0500728c */ /* 0x000fd2000bf05300 */
[----:B------:R-:W-:Y:S05]  /*01a0*/  BRA.U UP0, `(.L_x_2) ;  /* 0x0000000100287547 */ /* 0x000fea000b800000 */
[----:B------:R-:W2:Y:S02]  /*01b0*/  LDCU.64 UR4, c[0x0][0x8a8] ;  /* 0x00011500ff0477ac */ /* 0x000ea40008000a00 */
[----:B--2---:R-:W-:-:S04]  /*01c0*/  UISETP.NE.U32.AND UP0, UPT, UR4, URZ, UPT ;  /* 0x000000ff0400728c */ /* 0x004fc8000bf05070 */
[----:B------:R-:W-:-:S09]  /*01d0*/  UISETP.NE.AND.EX UP0, UPT, UR5, URZ, UPT, UP0 ;  /* 0x000000ff0500728c */ /* 0x000fd2000bf05300 */
[----:B------:R-:W-:Y:S05]  /*01e0*/  BRA.U !UP0, `(.L_x_3) ;  /* 0x0000000108107547 */ /* 0x000fea000b800000 */
[----:B------:R-:W2:Y:S01]  /*01f0*/  LDC.64 R24, c[0x0][0x8a8] ;  /* 0x00022a00ff187b82 */ /* 0x000ea20000000a00 */
[----:B------:R-:W2:Y:S02]  /*0200*/  LDCU.64 UR4, c[0x0][0x358] ;  /* 0x00006b00ff0477ac */ /* 0x000ea40008000a00 */
[----:B--2---:R2:W5:Y:S01]  /*0210*/  LDG.E R24, desc[UR4][R24.64] ;  /* 0x0000000418187981 */ /* 0x004562000c1e1900 */
[----:B------:R-:W-:Y:S05]  /*0220*/  BRA `(.L_x_2) ;  /* 0x0000000000087947 */ /* 0x000fea0003800000 */
.L_x_3:
[----:B------:R-:W2:Y:S02]  /*0230*/  LDCU UR4, c[0x0][0x8a0] ;  /* 0x00011400ff0477ac */ /* 0x000ea40008000800 */
[----:B--2---:R-:W-:Y:S02]  /*0240*/  MOV R24, UR4 ;  /* 0x0000000400187c02 */ /* 0x004fe40008000f00 */
.L_x_2:
[----:B------:R-:W-:Y:S01]  /*0250*/  IMAD.U32 R0, RZ, RZ, UR18 ;  /* 0x00000012ff007e24 */ /* 0x000fe2000f8e00ff */
[----:B------:R-:W-:Y:S04]  /*0260*/  BSSY.RECONVERGENT B0, `(.L_x_4) ;  /* 0x000000c000007945 */ /* 0x000fe80003800200 */
[C---:B------:R-:W-:Y:S02]  /*0270*/  ISETP.NE.OR P1, PT, R0.reuse, 0x1, !P3 ;  /* 0x000000010000780c */ /* 0x040fe40005f25670 */
[----:B------:R-:W-:-:S11]  /*0280*/  ISETP.NE.OR P0, PT, R0, 0x3, !P3 ;  /* 0x000000030000780c */ /* 0x000fd60005f05670 */
[----:B------:R-:W-:Y:S05]  /*0290*/  @P1 BRA `(.L_x_5) ;  /* 0x0000000000201947 */ /* 0x000fea0003800000 */
[----:B------:R-:W3:Y:S02]  /*02a0*/  LDCU.64 UR4, c[0x0][0x348] ;  /* 0x00006900ff0477ac */ /* 0x000ee40008000a00 */
[----:B---3--:R-:W-:Y:S02]  /*02b0*/  UIADD3 UR6, UP1, UPT, UR4, 0x80, URZ ;  /* 0x0000008004067890 */ /* 0x008fe4000ff3e0ff */
[----:B------:R-:W-:Y:S02]  /*02c0*/  UIADD3 UR4, UP0, UPT, UR4, 0x180, URZ ;  /* 0x0000018004047890 */ /* 0x000fe4000ff1e0ff */
[----:B------:R-:W-:Y:S02]  /*02d0*/  UIADD3.X UR7, UPT, UPT, URZ, UR5, URZ, UP1, !UPT ;  /* 0x00000005ff077290 */ /* 0x000fe40008ffe4ff */
[----:B------:R-:W-:-:S07]  /*02e0*/  UIADD3.X UR5, UPT, UPT, URZ, UR5, URZ, UP0, !UPT ;  /* 0x00000005ff057290 */ /* 0x000fce00087fe4ff */
[----:B------:R3:W-:Y:S02]  /*02f0*/  UTMACCTL.PF [UR6] ;  /* 0x00000000060079b9 */ /* 0x0007e40008040000 */
[----:B------:R3:W-:Y:S02]  /*0300*/  UTMACCTL.PF [UR4] ;  /* 0x00000000040079b9 */ /* 0x0007e40008040000 */
[----:B---3--:R-:W-:Y:S01]  /*0310*/  NOP ;  /* 0x0000000000007918 */ /* 0x008fe20000000000 */
.L_x_5:
[----:B------:R-:W-:Y:S05]  /*0320*/  BSYNC.RECONVERGENT B0 ;  /* 0x0000000000007941 */ /* 0x000fea0003800200 */
.L_x_4:
[----:B------:R-:W-:Y:S04]  /*0330*/  BSSY.RECONVERGENT B0, `(.L_x_6) ;  /* 0x000000a000007945 */ /* 0x000fe80003800200 */
        /* <DEDUP_REMOVED lines=9> */
.L_x_7:
[----:B------:R-:W-:Y:S05]  /*03d0*/  BSYNC.RECONVERGENT B0 ;  /* 0x0000000000007941 */ /* 0x000fea0003800200 */
.L_x_6:
[----:B------:R-:W3:Y:S01]  /*03e0*/  LDCU.64 UR4, c[0x0][0x888] ;  /* 0x00011100ff0477ac */ /* 0x000ee20008000a00 */
[----:B------:R-:W-:Y:S02]  /*03f0*/  UISETP.EQ.U32.AND UP2, UPT, UR8, URZ, UPT ;  /* 0x000000ff0800728c */ /* 0x000fe4000bf42070 */
[----:B------:R-:W-:Y:S02]  /*0400*/  UPLOP3.LUT UP3, UPT, UPT, UPT, UPT, 0x80, 0x8 ;  /* 0x000000000008789c */ /* 0x000fe40003f6f070 */
[----:B---3--:R-:W-:-:S04]  /*0410*/  UISETP.NE.U32.AND UP0, UPT, UR4, URZ, UPT ;  /* 0x000000ff0400728c */ /* 0x008fc8000bf05070 */
[----:B------:R-:W-:-:S04]  /*0420*/  UISETP.NE.AND.EX UP1, UPT, UR5, URZ, UPT, UP0 ;  /* 0x000000ff0500728c */ /* 0x000fc8000bf25300 */
[----:B------:R-:W-:-:S04]  /*0430*/  UISETP.EQ.OR.EX UP4, UPT, UR9, URZ, !UP1, UP2 ;  /* 0x000000ff0900728c */ /* 0x000fc8000cf82720 */
[----:B------:R-:W-:-:S06]  /*0440*/  UP2UR UR4, UPR, URZ, 0x10 ;  /* 0x00000010ff047883 */ /* 0x000fcc0008000000 */
[----:B------:R-:W-:Y:S01]  /*0450*/  MOV R49, UR4 ;  /* 0x0000000400317c02 */ /* 0x000fe20008000f00 */
[----:B------:R-:W-:Y:S06]  /*0460*/  BRA.U !UP4, `(.L_x_8) ;  /* 0x000000010c207547 */ /* 0x000fec000b800000 */
[----:B------:R-:W-:Y:S01]  /*0470*/  UISETP.NE.U32.AND UP2, UPT, UR8, URZ, UPT ;  /* 0x000000ff0800728c */ /* 0x000fe2000bf45070 */
[----:B-----5:R-:W-:Y:S01]  /*0480*/  FSETP.NEU.AND P0, PT, R26, RZ, PT ;  /* 0x000000ff1a00720b */ /* 0x020fe20003f0d000 */
[----:B------:R-:W-:Y:S02]  /*0490*/  USEL UR4, URZ, 0xffffffff, UP1 ;  /* 0xffffffffff047887 */ /* 0x000fe40008800000 */
[----:B------:R-:W-:-:S10]  /*04a0*/  UISETP.NE.AND.EX UP2, UPT, UR9, URZ, UPT, UP2 ;  /* 0x000000ff0900728c */ /* 0x000fd4000bf45320 */
[----:B------:R-:W-:Y:S01]  /*04b0*/  VOTEU.ANY UP0, P0 ;  /* 0x0000000000ff7886 */ /* 0x000fe20000000100 */
[----:B------:R-:W-:-:S04]  /*04c0*/  @!UP2 USEL UR4, URZ, 0xffffffff, UP0 ;  /* 0xffffffffff04a887 */ /* 0x000fc80008000000 */
[----:B------:R-:W-:-:S04]  /*04d0*/  ULOP3.LUT UR4, UR4, 0x1, URZ, 0xc0, !UPT ;  /* 0x0000000104047892 */ /* 0x000fc8000f8ec0ff */
[----:B------:R-:W-:-:S11]  /*04e0*/  UISETP.NE.U32.AND UP3, UPT, UR4, 0x1, UPT ;  /* 0x000000010400788c */ /* 0x000fd6000bf65070 */
.L_x_8:
[----:B------:R-:W3:Y:S02]  /*04f0*/  SHFL.IDX PT, R2, R46, RZ, 0x1f ;  /* 0x00001fff2e027589 */ /* 0x000ee400000e0000 */
[----:B---3--:R-:W-:-:S13]  /*0500*/  ISETP.NE.AND P0, PT, R2, RZ, PT ;  /* 0x000000ff0200720c */ /* 0x008fda0003f05270 */
[----:B------:R-:W-:Y:S05]  /*0510*/  @P0 BRA `(.L_x_9) ;  /* 0x0000000400ec0947 */ /* 0x000fea0003800000 */
[----:B------:R-:W-:Y:S01]  /*0520*/  ELECT P0, URZ, PT ;  /* 0x0000000000ff782f */ /* 0x000fe20003800000 */
[----:B------:R-:W-:-:S12]  /*0530*/  BSSY.RECONVERGENT B0, `(.L_x_9) ;  /* 0x0000079000007945 */ /* 0x000fd80003800200 */
[----:B------:R-:W-:Y:S05]  /*0540*/  @!P0 BRA `(.L_x_10) ;  /* 0x0000000400dc8947 */ /* 0x000fea0003800000 */
[----:B------:R-:W3:Y:S01]  /*0550*/  S2UR UR4, SR_CgaCtaId ;  /* 0x00000000000479c3 */ /* 0x000ee20000008800 */
[----:B------:R-:W-:Y:S01]  /*0560*/  UMOV UR5, 0x400 ;  /* 0x0000040000057882 */ /* 0x000fe20000000000 */
[----:B------:R-:W-:Y:S01]  /*0570*/  UMOV UR8, 0x1 ;  /* 0x0000000100087882 */ /* 0x000fe20000000000 */
[----:B------:R-:W-:Y:S01]  /*0580*/  UMOV UR6, 0x2 ;  /* 0x0000000200067882 */ /* 0x000fe20000000000 */
[----:B------:R-:W-:-:S04]  /*0590*/  UIADD3 UR8, UPT, UPT, -UR8, 0x100000, URZ ;  /* 0x0010000008087890 */ /* 0x000fc8000fffe1ff */
[----:B------:R-:W-:Y:S02]  /*05a0*/  USHF.L.U32 UR9, UR8, 0xb, URZ ;  /* 0x0000000b08097899 */ /* 0x000fe400080006ff */
[----:B------:R-:W-:Y:S02]  /*05b0*/  USHF.L.U32 UR8, UR8, 0x1, URZ ;  /* 0x0000000108087899 */ /* 0x000fe400080006ff */
[----:B------:R-:W-:-:S04]  /*05c0*/  UIADD3 UR6, UPT, UPT, -UR6, 0x100000, URZ ;  /* 0x0010000006067890 */ /* 0x000fc8000fffe1ff */
[----:B------:R-:W-:Y:S02]  /*05d0*/  USHF.L.U32 UR7, UR6, 0xb, URZ ;  /* 0x0000000b06077899 */ /* 0x000fe400080006ff */
[----:B------:R-:W-:Y:S02]  /*05e0*/  USHF.L.U32 UR6, UR6, 0x1, URZ ;  /* 0x0000000106067899 */ /* 0x000fe400080006ff */
[----:B---3--:R-:W-:Y:S01]  /*05f0*/  ULEA UR4, UR4, UR5, 0x18 ;  /* 0x0000000504047291 */ /* 0x008fe2000f8ec0ff */
[----:B------:R-:W3:Y:S11]  /*0600*/  FENCE.VIEW.ASYNC.S ;  /* 0x00000000000073c6 */ /* 0x000ef60000000000 */
[----:B---3--:R3:W4:Y:S01]  /*0610*/  SYNCS.EXCH.64 URZ, [UR4], UR8 ;  /* 0x0000000804ff75b2 */ /* 0x0087220008000100 */
[----:B------:R3:W1:Y:S01]  /*0620*/  SYNCS.EXCH.64 URZ, [UR4+0x1a8], UR6 ;  /* 0x0001a80604ff75b2 */ /* 0x0006620008000100 */
        /* <DEDUP_REMOVED lines=103> */
[----:B------:R3:W1:Y:S02]  /*0ca0*/  SYNCS.EXCH.64 URZ, [UR4+0x348], UR6 ;  /* 0x0003480604ff75b2 */ /* 0x0006640008000100 */
[----:B---34-:R-:W-:Y:S01]  /*0cb0*/  NOP ;  /* 0x0000000000007918 */ /* 0x018fe20000000000 */
.L_x_10:
[----:B------:R-:W-:Y:S05]  /*0cc0*/  BSYNC.RECONVERGENT B0 ;  /* 0x0000000000007941 */ /* 0x000fea0003800200 */
.L_x_9:
[----:B------:R-:W3:Y:S01]  /*0cd0*/  SHFL.IDX PT, R2, R46, RZ, 0x1f ;  /* 0x00001fff2e027589 */ /* 0x000ee200000e0000 */
[----:B------:R-:W-:Y:S01]  /*0ce0*/  NOP ;  /* 0x0000000000007918 */ /* 0x000fe20000000000 */
[----:B---3--:R-:W-:-:S13]  /*0cf0*/  ISETP.NE.AND P0, PT, R2, 0x1, PT ;  /* 0x000000010200780c */ /* 0x008fda0003f05270 */
[----:B------:R-:W-:Y:S05]  /*0d00*/  @P0 BRA `(.L_x_11) ;  /* 0x0000000000500947 */ /* 0x000fea0003800000 */
        /* <DEDUP_REMOVED lines=9> */
[----:B------:R-:W-:Y:S01]  /*0da0*/  USHF.L.U32 UR6, UR6, 0x1, URZ ;  /* 0x0000000106067899 */ /* 0x000fe200080006ff */
[----:B------:R-:W-:Y:S01]  /*0db0*/  ELECT P0, URZ, PT ;  /* 0x0000000000ff782f */ /* 0x000fe20003800000 */
[----:B---3--:R-:W-:Y:S01]  /*0dc0*/  ULEA UR4, UR4, UR5, 0x18 ;  /* 0x0000000504047291 */ /* 0x008fe2000f8ec0ff */
[----:B------:R-:W3:Y:S11]  /*0dd0*/  FENCE.VIEW.ASYNC.S ;  /* 0x00000000000073c6 */ /* 0x000ef60000000000 */
[----:B---3--:R3:W4:Y:S01]  /*0de0*/  SYNCS.EXCH.64 URZ, [UR4+0x350], UR8 ;  /* 0x0003500804ff75b2 */ /* 0x0087220008000100 */
[----:B------:R3:W1:Y:S01]  /*0df0*/  SYNCS.EXCH.64 URZ, [UR4+0x368], UR6 ;  /* 0x0003680604ff75b2 */ /* 0x0006620008000100 */
[----:B------:R3:W1:Y:S01]  /*0e00*/  SYNCS.EXCH.64 URZ, [UR4+0x358], UR8 ;  /* 0x0003580804ff75b2 */ /* 0x0006620008000100 */
[----:B------:R3:W1:Y:S01]  /*0e10*/  SYNCS.EXCH.64 URZ, [UR4+0x370], UR6 ;  /* 0x0003700604ff75b2 */ /* 0x0006620008000100 */
[----:B------:R3:W1:Y:S01]  /*0e20*/  SYNCS.EXCH.64 URZ, [UR4+0x360], UR8 ;  /* 0x0003600804ff75b2 */ /* 0x0006620008000100 */
[----:B------:R3:W1:Y:S01]  /*0e30*/  SYNCS.EXCH.64 URZ, [UR4+0x378], UR6 ;  /* 0x0003780604ff75b2 */ /* 0x0006620008000100 */
[----:B------:R-:W-:Y:S01]  /*0e40*/  NOP ;  /* 0x0000000000007918 */ /* 0x000fe20000000000 */
.L_x_11:
[----:B------:R-:W2:Y:S01]  /*0e50*/  SHFL.IDX PT, R2, R46, RZ, 0x1f ;  /* 0x00001fff2e027589 */ /* 0x000ea200000e0000 */
[----:B------:R-:W-:Y:S01]  /*0e60*/  NOP ;  /* 0x0000000000007918 */ /* 0x000fe20000000000 */
[----:B--2---:R-:W-:-:S13]  /*0e70*/  ISETP.NE.AND P0, PT, R2, 0x3, PT ;  /* 0x000000030200780c */ /* 0x004fda0003f05270 */
[----:B------:R-:W-:Y:S05]  /*0e80*/  @P0 BRA `(.L_x_12) ;  /* 0x0000000000300947 */ /* 0x000fea0003800000 */
[----:B---3--:R-:W2:Y:S01]  /*0e90*/  S2UR UR4, SR_CgaCtaId ;  /* 0x00000000000479c3 */ /* 0x008ea20000008800 */
[----:B------:R-:W-:Y:S01]  /*0ea0*/  UMOV UR6, 0x400 ;  /* 0x0000040000067882 */ /* 0x000fe20000000000 */
[----:B------:R-:W-:Y:S01]  /*0eb0*/  UMOV UR5, 0x20 ;  /* 0x0000002000057882 */ /* 0x000fe20000000000 */
[----:B------:R-:W-:Y:S01]  /*0ec0*/  ELECT P0, URZ, PT ;  /* 0x0000000000ff782f */ /* 0x000fe20003800000 */
[----:B--2---:R-:W-:Y:S02]  /*0ed0*/  ULEA UR6, UR4, UR6, 0x18 ;  /* 0x0000000604067291 */ /* 0x004fe4000f8ec0ff */
[----:B------:R-:W-:-:S04]  /*0ee0*/  UIADD3 UR4, UPT, UPT, -UR5, 0x100000, URZ ;  /* 0x0010000005047890 */ /* 0x000fc8000fffe1ff */
[----:B------:R-:W-:Y:S02]  /*0ef0*/  USHF.L.U32 UR5, UR4, 0xb, URZ ;  /* 0x0000000b04057899 */ /* 0x000fe400080006ff */
[----:B------:R-:W-:Y:S01]  /*0f00*/  USHF.L.U32 UR4, UR4, 0x1, URZ ;  /* 0x0000000104047899 */ /* 0x000fe200080006ff */
[----:B------:R-:W2:Y:S11]  /*0f10*/  FENCE.VIEW.ASYNC.S ;  /* 0x00000000000073c6 */ /* 0x000eb60000000000 */
[----:B--2---:R2:W3:Y:S01]  /*0f20*/  SYNCS.EXCH.64 URZ, [UR6+0x380], UR4 ;  /* 0x0003800406ff75b2 */ /* 0x0044e20008000100 */
[----:B------:R2:W1:Y:S01]  /*0f30*/  SYNCS.EXCH.64 URZ, [UR6+0x388], UR4 ;  /* 0x0003880406ff75b2 */ /* 0x0004620008000100 */
[----:B------:R-:W-:Y:S01]  /*0f40*/  NOP ;  /* 0x0000000000007918 */ /* 0x000fe20000000000 */
.L_x_12:
[----:B------:R-:W4:Y:S01]  /*0f50*/  SHFL.IDX PT, R2, R46, RZ, 0x1f ;  /* 0x00001fff2e027589 */ /* 0x000f2200000e0000 */
[----:B------:R-:W-:Y:S01]  /*0f60*/  NOP ;  /* 0x0000000000007918 */ /* 0x000fe20000000000 */
[----:B----4-:R-:W-:-:S13]  /*0f70*/  ISETP.NE.AND P0, PT, R2, 0x4, PT ;  /* 0x000000040200780c */ /* 0x010fda0003f05270 */
[----:B------:R-:W-:Y:S05]  /*0f80*/  @P0 BRA `(.L_x_13) ;  /* 0x00000000004c0947 */ /* 0x000fea0003800000 */
[----:B--23--:R-:W2:Y:S01]  /*0f90*/  S2UR UR6, SR_CgaCtaId ;  /* 0x00000000000679c3 */ /* 0x00cea20000008800 */
[----:B------:R-:W-:Y:S01]  /*0fa0*/  UMOV UR4, 0x1e0 ;  /* 0x000001e000047882 */ /* 0x000fe20000000000 */
[----:B------:R-:W-:Y:S01]  /*0fb0*/  UMOV UR5, 0x400 ;  /* 0x0000040000057882 */ /* 0x000fe20000000000 */
[----:B------:R-:W-:Y:S01]  /*0fc0*/  USEL UR4, UR4, 0x1a0, UP3 ;  /* 0x000001a004047887 */ /* 0x000fe20009800000 */
[----:B------:R-:W-:Y:S01]  /*0fd0*/  UMOV UR8, 0x1 ;  /* 0x0000000100087882 */ /* 0x000fe20000000000 */
[----:B------:R-:W-:Y:S01]  /*0fe0*/  ELECT P0, URZ, PT ;  /* 0x0000000000ff782f */ /* 0x000fe20003800000 */
[----:B------:R-:W-:-:S04]  /*0ff0*/  UIADD3 UR8, UPT, UPT, -UR8, 0x100000, URZ ;  /* 0x0010000008087890 */ /* 0x000fc8000fffe1ff */
[----:B------:R-:W-:Y:S02]  /*1000*/  USHF.L.U32 UR9, UR8, 0xb, URZ ;  /* 0x0000000b08097899 */ /* 0x000fe400080006ff */
[----:B------:R-:W-:Y:S02]  /*1010*/  USHF.L.U32 UR8, UR8, 0x1, URZ ;  /* 0x0000000108087899 */ /* 0x000fe400080006ff */
[----:B--2---:R-:W-:Y:S02]  /*1020*/  ULEA UR6, UR6, UR5, 0x18 ;  /* 0x0000000506067291 */ /* 0x004fe4000f8ec0ff */
[----:B------:R-:W-:-:S04]  /*1030*/  UIADD3 UR4, UPT, UPT, -UR4, 0x100000, URZ ;  /* 0x0010000004047890 */ /* 0x000fc8000fffe1ff */
[----:B------:R-:W-:Y:S02]  /*1040*/  USHF.L.U32 UR5, UR4, 0xb, URZ ;  /* 0x0000000b04057899 */ /* 0x000fe400080006ff */
[----:B------:R-:W-:Y:S01]  /*1050*/  USHF.L.U32 UR4, UR4, 0x1, URZ ;  /* 0x0000000104047899 */ /* 0x000fe200080006ff */
[----:B------:R-:W2:Y:S03]  /*1060*/  FENCE.VIEW.ASYNC.S ;  /* 0x00000000000073c6 */ /* 0x000ea60000000000 */
[----:B--2---:R4:W2:Y:S08]  /*1070*/  SYNCS.EXCH.64 URZ, [UR6+0x390], UR8 ;  /* 0x0003900806ff75b2 */ /* 0x0048b00008000100 */
[----:B------:R4:W3:Y:S01]  /*1080*/  SYNCS.EXCH.64 URZ, [UR6+0x3a0], UR4 ;  /* 0x0003a00406ff75b2 */ /* 0x0008e20008000100 */
[----:B------:R4:W1:Y:S01]  /*1090*/  SYNCS.EXCH.64 URZ, [UR6+0x398], UR8 ;  /* 0x0003980806ff75b2 */ /* 0x0008620008000100 */
[----:B------:R4:W1:Y:S02]  /*10a0*/  SYNCS.EXCH.64 URZ, [UR6+0x3a8], UR4 ;  /* 0x0003a80406ff75b2 */ /* 0x0008640008000100 */
[----:B----4-:R-:W-:Y:S01]  /*10b0*/  NOP ;  /* 0x0000000000007918 */ /* 0x010fe20000000000 */
.L_x_13:
[----:B------:R-:W4:Y:S01]  /*10c0*/  SHFL.IDX PT, R2, R46, RZ, 0x1f ;  /* 0x00001fff2e027589 */ /* 0x000f2200000e0000 */
[----:B------:R-:W-:Y:S01]  /*10d0*/  NOP ;  /* 0x0000000000007918 */ /* 0x000fe20000000000 */
[----:B----4-:R-:W-:-:S13]  /*10e0*/  ISETP.NE.AND P0, PT, R2, 0x5, PT ;  /* 0x000000050200780c */ /* 0x010fda0003f05270 */
[----:B------:R-:W-:Y:S05]  /*10f0*/  @P0 BRA `(.L_x_14) ;  /* 0x0000000000580947 */ /* 0x000fea0003800000 */
[----:B--23--:R-:W2:Y:S01]  /*1100*/  S2UR UR4, SR_CgaCtaId ;  /* 0x00000000000479c3 */ /* 0x00cea20000008800 */
        /* <DEDUP_REMOVED lines=10> */
[----:B--2---:R-:W-:Y:S01]  /*11b0*/  ULEA UR4, UR4, UR5, 0x18 ;  /* 0x0000000504047291 */ /* 0x004fe2000f8ec0ff */
[----:B------:R-:W2:Y:S11]  /*11c0*/  FENCE.VIEW.ASYNC.S ;  /* 0x00000000000073c6 */ /* 0x000eb60000000000 */
[----:B--2---:R4:W2:Y:S01]  /*11d0*/  SYNCS.EXCH.64 URZ, [UR4+0x3b0], UR8 ;  /* 0x0003b00804ff75b2 */ /* 0x0048a20008000100 */
[----:B------:R4:W3:Y:S01]  /*11e0*/  SYNCS.EXCH.64 URZ, [UR4+0x3d0], UR6 ;  /* 0x0003d00604ff75b2 */ /* 0x0008e20008000100 */
[----:B------:R4:W1:Y:S01]  /*11f0*/  SYNCS.EXCH.64 URZ, [UR4+0x3b8], UR8 ;  /* 0x0003b80804ff75b2 */ /* 0x0008620008000100 */
[----:B------:R4:W1:Y:S01]  /*1200*/  SYNCS.EXCH.64 URZ, [UR4+0x3d8], UR6 ;  /* 0x0003d80604ff75b2 */ /* 0x0008620008000100 */
[----:B------:R4:W1:Y:S01]  /*1210*/  SYNCS.EXCH.64 URZ, [UR4+0x3c0], UR8 ;  /* 0x0003c00804ff75b2 */ /* 0x0008620008000100 */
[----:B------:R4:W1:Y:S01]  /*1220*/  SYNCS.EXCH.64 URZ, [UR4+0x3e0], UR6 ;  /* 0x0003e00604ff75b2 */ /* 0x0008620008000100 */
[----:B------:R4:W1:Y:S01]  /*1230*/  SYNCS.EXCH.64 URZ, [UR4+0x3c8], UR8 ;  /* 0x0003c80804ff75b2 */ /* 0x0008620008000100 */
[----:B------:R4:W1:Y:S02]  /*1240*/  SYNCS.EXCH.64 URZ, [UR4+0x3e8], UR6 ;  /* 0x0003e80604ff75b2 */ /* 0x0008640008000100 */
[----:B----4-:R-:W-:Y:S01]  /*1250*/  NOP ;  /* 0x0000000000007918 */ /* 0x010fe20000000000 */
.L_x_14:
[----:B------:R-:W4:Y:S01]  /*1260*/  SHFL.IDX PT, R2, R46, RZ, 0x1f ;  /* 0x00001fff2e027589 */ /* 0x000f2200000e0000 */
[----:B------:R-:W1:Y:S01]  /*1270*/  S2UR UR54, SR_CgaCtaId ;  /* 0x00000000003679c3 */ /* 0x000e620000008800 */
[----:B------:R-:W-:Y:S01]  /*1280*/  NOP ;  /* 0x0000000000007918 */ /* 0x000fe20000000000 */
[----:B----4-:R-:W-:-:S13]  /*1290*/  ISETP.NE.AND P0, PT, R2, 0x3, PT ;  /* 0x000000030200780c */ /* 0x010fda0003f05270 */
[----:B-1----:R-:W-:Y:S05]  /*12a0*/  @P0 BRA `(.L_x_15) ;  /* 0x0000000000340947 */ /* 0x002fea0003800000 */
[----:B--23--:R-:W-:Y:S01]  /*12b0*/  UMOV UR4, 0x400 ;  /* 0x0000040000047882 */ /* 0x00cfe20000000000 */
[----:B------:R-:W-:Y:S01]  /*12c0*/  UMOV UR6, 0x20 ;  /* 0x0000002000067882 */ /* 0x000fe20000000000 */
[----:B------:R-:W-:Y:S02]  /*12d0*/  ULEA UR4, UR54, UR4, 0x18 ;  /* 0x0000000436047291 */ /* 0x000fe4000f8ec0ff */
[----:B------:R-:W-:-:S04]  /*12e0*/  UIADD3 UR6, UPT, UPT, -UR6, 0x100000, URZ ;  /* 0x0010000006067890 */ /* 0x000fc8000fffe1ff */
[----:B------:R-:W-:Y:S02]  /*12f0*/  USHF.L.U32 UR7, UR6, 0xb, URZ ;  /* 0x0000000b06077899 */ /* 0x000fe400080006ff */
[----:B------:R-:W-:Y:S01]  /*1300*/  USHF.L.U32 UR6, UR6, 0x1, URZ ;  /* 0x0000000106067899 */ /* 0x000fe200080006ff */
[----:B------:R-:W-:Y:S01]  /*1310*/  ELECT P0, URZ, PT ;  /* 0x0000000000ff782f */ /* 0x000fe20003800000 */
[----:B------:R-:W1:Y:S10]  /*1320*/  FENCE.VIEW.ASYNC.S ;  /* 0x00000000000073c6 */ /* 0x000e740000000000 */
[----:B-1----:R1:W4:Y:S01]  /*1330*/  SYNCS.EXCH.64 URZ, [UR4+0x3f0], UR6 ;  /* 0x0003f00604ff75b2 */ /* 0x0023220008000100 */
[----:B------:R1:W2:Y:S01]  /*1340*/  SYNCS.EXCH.64 URZ, [UR4+0x400], UR6 ;  /* 0x0004000604ff75b2 */ /* 0x0002a20008000100 */
[----:B------:R1:W3:Y:S01]  /*1350*/  SYNCS.EXCH.64 URZ, [UR4+0x3f8], UR6 ;  /* 0x0003f80604ff75b2 */ /* 0x0002e20008000100 */
[----:B------:R1:W1:Y:S01]  /*1360*/  SYNCS.EXCH.64 URZ, [UR4+0x408], UR6 ;  /* 0x0004080604ff75b2 */ /* 0x0002620008000100 */
[----:B------:R-:W-:Y:S01]  /*1370*/  NOP ;  /* 0x0000000000007918 */ /* 0x000fe20000000000 */
.L_x_15:
[----:B-123--:R-:W1:Y:S01]  /*1380*/  LDCU UR4, c[0x0][0x36c] ;  /* 0x00006d80ff0477ac */ /* 0x00ee620008000800 */
[----:B------:R-:W-:Y:S01]  /*1390*/  ISETP.NE.OR P3, PT, R0, 0x2, !P3 ;  /* 0x000000020000780c */ /* 0x000fe20005f65670 */
[----:B------:R-:W-:Y:S01]  /*13a0*/  NOP ;  /* 0x0000000000007918 */ /* 0x000fe20000000000 */
[----:B------:R-:W-:Y:S01]  /*13b0*/  LOP3.LUT R0, R55, 0x1f, RZ, 0xc0, !PT ;  /* 0x0000001f37007812 */ /* 0x000fe200078ec0ff */
[----:B------:R-:W-:Y:S02]  /*13c0*/  UISETP.NE.AND UP4, UPT, UR18, 0x2, UPT ;  /* 0x000000021200788c */ /* 0x000fe4000bf85270 */
[----:B------:R-:W-:Y:S02]  /*13d0*/  UISETP.NE.AND UP5, UPT, UR18, URZ, UPT ;  /* 0x000000ff1200728c */ /* 0x000fe4000bfa5270 */
[----:B-1----:R-:W-:-:S09]  /*13e0*/  UISETP.EQ.U32.AND UP6, UPT, UR4, 0x1, UPT ;  /* 0x000000010400788c */ /* 0x002fd2000bfc2070 */
[----:B------:R-:W-:Y:S05]  /*13f0*/  BRA.U !UP6, `(.L_x_16) ;  /* 0x000000010e087547 */ /* 0x000fea000b800000 */
[----:B----4-:R-:W-:Y:S01]  /*1400*/  UCGABAR_ARV ;  /* 0x00000000000079c7 */ /* 0x010fe20008000000 */
[----:B------:R-:W-:Y:S05]  /*1410*/  BRA `(.L_x_17) ;  /* 0x0000000000047947 */ /* 0x000fea0003800000 */
.L_x_16:
[----:B----4-:R-:W-:Y:S01]  /*1420*/  NOP ;  /* 0x0000000000007918 */ /* 0x010fe20000000000 */
.L_x_17:
[----:B------:R-:W1:Y:S01]  /*1430*/  S2UR UR26, SR_CTAID.X ;  /* 0x00000000001a79c3 */ /* 0x000e620000002500 */
[----:B------:R-:W-:-:S05]  /*1440*/  CS2R.32 R48, SR_CgaSize ;  /* 0x0000000000307805 */ /* 0x000fca0000008a00 */
[----:B------:R-:W-:-:S05]  /*1450*/  IMAD R48, R48, -0xa0, RZ ;  /* 0xffffff6030307824 */ /* 0x000fca00078e02ff */
[----:B------:R-:W-:-:S14]  /*1460*/  R2UR UR5, R48 ;  /* 0x00000000300572ca */ /* 0x000fdc00000e0000 */
[----:B------:R-:W2:Y:S01]  /*1470*/  LDCU UR5, c[0x0][UR5+0x2b0] ;  /* 0x00005600050577ac */ /* 0x000ea20008000800 */
[----:B------:R-:W-:-:S05]  /*1480*/  CS2R.32 R48, SR_CgaSize ;  /* 0x0000000000307805 */ /* 0x000fca0000008a00 */
[----:B------:R-:W-:-:S05]  /*1490*/  IMAD R48, R48, -0xa0, RZ ;  /* 0xffffff6030307824 */ /* 0x000fca00078e02ff */
[----:B------:R-:W-:-:S14]  /*14a0*/  R2UR UR4, R48 ;  /* 0x00000000300472ca */ /* 0x000fdc00000e0000 */
[----:B------:R-:W3:Y:S01]  /*14b0*/  LDCU UR4, c[0x0][UR4+0x2b4] ;  /* 0x00005680040477ac */ /* 0x000ee20008000800 */
[----:B------:R-:W4:Y:S01]  /*14c0*/  S2UR UR30, SR_CTAID.Y ;  /* 0x00000000001e79c3 */ /* 0x000f220000002600 */
[----:B------:R-:W-:-:S05]  /*14d0*/  CS2R.32 R48, SR_CgaSize ;  /* 0x0000000000307805 */ /* 0x000fca0000008a00 */
[----:B------:R-:W-:-:S05]  /*14e0*/  IMAD R48, R48, -0xa0, RZ ;  /* 0xffffff6030307824 */ /* 0x000fca00078e02ff */
[----:B------:R-:W-:-:S14]  /*14f0*/  R2UR UR6, R48 ;  /* 0x00000000300672ca */ /* 0x000fdc00000e0000 */
[----:B------:R-:W3:Y:S01]  /*1500*/  LDCU UR6, c[0x0][UR6+0x2a0] ;  /* 0x00005400060677ac */ /* 0x000ee20008000800 */
[----:B------:R-:W-:-:S05]  /*1510*/  CS2R.32 R48, SR_CgaSize ;  /* 0x0000000000307805 */ /* 0x000fca0000008a00 */
[----:B------:R-:W-:-:S05]  /*1520*/  IMAD R48, R48, -0xa0, RZ ;  /* 0xffffff6030307824 */ /* 0x000fca00078e02ff */
[----:B------:R-:W-:-:S14]  /*1530*/  R2UR UR7, R48 ;  /* 0x00000000300772ca */ /* 0x000fdc00000e0000 */
[----:B------:R-:W3:Y:S01]  /*1540*/  LDCU UR7, c[0x0][UR7+0x2a4] ;  /* 0x00005480070777ac */ /* 0x000ee20008000800 */
[----:B------:R-:W-:Y:S01]  /*1550*/  USHF.L.U32 UR24, UR54, 0x9, URZ ;  /* 0x0000000936187899 */ /* 0x000fe200080006ff */
[----:B------:R-:W3:Y:S01]  /*1560*/  LDCU UR19, c[0x0][0xb24] ;  /* 0x00016480ff1377ac */ /* 0x000ee20008000800 */
[----:B------:R-:W3:Y:S01]  /*1570*/  LDCU UR42, c[0x0][0xb24] ;  /* 0x00016480ff2a77ac */ /* 0x000ee20008000800 */
[----:B-1----:R-:W-:Y:S01]  /*1580*/  I2FP.F32.U32 R3, UR26 ;  /* 0x0000001a00037c45 */ /* 0x002fe20008201000 */
[----:B------:R-:W1:Y:S04]  /*1590*/  LDCU UR22, c[0x0][0xb30] ;  /* 0x00016600ff1677ac */ /* 0x000e680008000800 */
[----:B--2---:R-:W-:Y:S01]  /*15a0*/  FMUL R3, R3, UR5 ;  /* 0x0000000503037c20 */ /* 0x004fe20008400000 */
[----:B------:R-:W-:Y:S01]  /*15b0*/  ULOP3.LUT UR24, UR24, 0x200, URZ, 0xc0, !UPT ;  /* 0x0000020018187892 */ /* 0x000fe2000f8ec0ff */
[----:B----4-:R-:W-:-:S04]  /*15c0*/  I2FP.F32.U32 R2, UR30 ;  /* 0x0000001e00027c45 */ /* 0x010fc80008201000 */
[----:B------:R-:W2:Y:S01]  /*15d0*/  F2I.U32.TRUNC.NTZ R3, R3 ;  /* 0x0000000300037305 */ /* 0x000ea2000020f000 */
[----:B---3--:R-:W-:-:S07]  /*15e0*/  FMUL R2, R2, UR4 ;  /* 0x0000000402027c20 */ /* 0x008fce0008400000 */
[----:B------:R-:W3:Y:S01]  /*15f0*/  F2I.U32.TRUNC.NTZ R2, R2 ;  /* 0x0000000200027305 */ /* 0x000ee2000020f000 */
[----:B--2---:R-:W-:Y:S02]  /*1600*/  R2UR UR5, R3 ;  /* 0x00000000030572ca */ /* 0x004fe400000e0000 */
[----:B---3--:R-:W-:Y:S02]  /*1610*/  R2UR UR4, R2 ;  /* 0x00000000020472ca */ /* 0x008fe400000e0000 */
[----:B------:R-:W-:-:S09]  /*1620*/  PRMT R2, RZ, 0x7610, R2 ;  /* 0x00007610ff027816 */ /* 0x000fd20000000002 */
[----:B------:R-:W-:-:S04]  /*1630*/  UIADD3 UR5, UPT, UPT, -UR5, URZ, URZ ;  /* 0x000000ff05057290 */ /* 0x000fc8000fffe1ff */
[----:B------:R-:W-:Y:S02]  /*1640*/  UIMAD UR5, UR6, UR5, UR26 ;  /* 0x00000005060572a4 */ /* 0x000fe4000f8e021a */
[----:B------:R-:W-:-:S04]  /*1650*/  UIADD3 UR4, UPT, UPT, -UR4, URZ, URZ ;  /* 0x000000ff04047290 */ /* 0x000fc8000fffe1ff */
[----:B------:R-:W-:Y:S01]  /*1660*/  IMAD.U32 R48, RZ, RZ, UR5 ;  /* 0x00000005ff307e24 */ /* 0x000fe2000f8e00ff */
[----:B------:R-:W-:-:S06]  /*1670*/  UIMAD UR4, UR7, UR4, UR30 ;  /* 0x00000004070472a4 */ /* 0x000fcc000f8e021e */
[----:B------:R-:W-:Y:S01]  /*1680*/  IMAD.U32 R47, RZ, RZ, UR4 ;  /* 0x00000004ff2f7e24 */ /* 0x000fe2000f8e00ff */
[----:B-1----:R-:W-:Y:S06]  /*1690*/  BRA.U UP5, `(.L_x_18) ;  /* 0x00000001052c7547 */ /* 0x002fec000b800000 */
[----:B------:R-:W-:Y:S02]  /*16a0*/  R2UR UR4, R47 ;  /* 0x000000002f0472ca */ /* 0x000fe400000e0000 */
[----:B------:R-:W-:-:S11]  /*16b0*/  R2UR UR6, R48 ;  /* 0x00000000300672ca */ /* 0x000fd600000e0000 */
[----:B------:R-:W-:-:S04]  /*16c0*/  UISETP.NE.AND UP0, UPT, UR4, URZ, UPT ;  /* 0x000000ff0400728c */ /* 0x000fc8000bf05270 */
[----:B------:R-:W-:-:S04]  /*16d0*/  UISETP.EQ.OR UP0, UPT, UR6, URZ, !UP0 ;  /* 0x000000ff0600728c */ /* 0x000fc8000c702670 */
[----:B------:R-:W-:Y:S02]  /*16e0*/  USEL UR5, URZ, 0x1, !UP0 ;  /* 0x00000001ff057887 */ /* 0x000fe4000c000000 */
[----:B------:R-:W-:-:S04]  /*16f0*/  UISETP.NE.AND UP0, UPT, UR4, URZ, UPT ;  /* 0x000000ff0400728c */ /* 0x000fc8000bf05270 */
[----:B------:R-:W-:Y:S02]  /*1700*/  USEL UR4, URZ, 0x2, UP0 ;  /* 0x00000002ff047887 */ /* 0x000fe40008000000 */
[----:B------:R-:W-:-:S04]  /*1710*/  UISETP.NE.AND UP0, UPT, UR6, 0x1, UPT ;  /* 0x000000010600788c */ /* 0x000fc8000bf05270 */
[----:B------:R-:W-:-:S04]  /*1720*/  USEL UR4, UR4, 0x2, UP0 ;  /* 0x0000000204047887 */ /* 0x000fc80008000000 */
[----:B------:R-:W-:-:S06]  /*1730*/  UIADD3 UR4, UPT, UPT, UR5, UR4, URZ ;  /* 0x0000000405047290 */ /* 0x000fcc000fffe0ff */
[----:B------:R-:W-:-:S07]  /*1740*/  IMAD.U32 R2, RZ, RZ, UR4 ;  /* 0x00000004ff027e24 */ /* 0x000fce000f8e00ff */
.L_x_18:
[----:B------:R-:W1:Y:S01]  /*1750*/  S2UR UR36, SR_CTAID.Z ;  /* 0x00000000002479c3 */ /* 0x000e620000002700 */
[----:B------:R-:W-:-:S09]  /*1760*/  UISETP.GE.AND UP0, UPT, UR19, 0x1, UPT ;  /* 0x000000011300788c */ /* 0x000fd2000bf06270 */
[----:B------:R-:W-:Y:S05]  /*1770*/  BRA.U !UP0, `(.L_x_19) ;  /* 0x0000000108d07547 */ /* 0x000fea000b800000 */
[----:B------:R-:W2:Y:S01]  /*1780*/  LDCU UR20, c[0x0][0xb0c] ;  /* 0x00016180ff1477ac */ /* 0x000ea20008000800 */
[----:B------:R-:W3:Y:S01]  /*1790*/  LDCU.128 UR12, c[0x0][0xb10] ;  /* 0x00016200ff0c77ac */ /* 0x000ee20008000c00 */
[----:B------:R-:W4:Y:S01]  /*17a0*/  LDCU UR6, c[0x0][0x370] ;  /* 0x00006e00ff0677ac */ /* 0x000f220008000800 */
[----:B------:R-:W1:Y:S01]  /*17b0*/  LDCU UR7, c[0x0][0x374] ;  /* 0x00006e80ff0777ac */ /* 0x000e620008000800 */
[----:B------:R-:W1:Y:S01]  /*17c0*/  LDCU UR21, c[0x0][0xb20] ;  /* 0x00016400ff1577ac */ /* 0x000e620008000800 */
[----:B--2---:R-:W-:Y:S02]  /*17d0*/  UISETP.NE.AND UP0, UPT, UR20, 0x1, UPT ;  /* 0x000000011400788c */ /* 0x004fe4000bf05270 */
[----:B---3--:R-:W-:Y:S01]  /*17e0*/  UIMAD.WIDE.U32 UR4, UR26, UR12, URZ ;  /* 0x0000000c1a0472a5 */ /* 0x008fe2000f8e00ff */
[----:B------:R-:W2:Y:S01]  /*17f0*/  LDCU.64 UR8, c[0x0][0xb28] ;  /* 0x00016500ff0877ac */ /* 0x000ea20008000a00 */
[----:B----4-:R-:W-:Y:S02]  /*1800*/  UIMAD.WIDE.U32 UR10, UR6, UR12, URZ ;  /* 0x0000000c060a72a5 */ /* 0x010fe4000f8e00ff */
[----:B------:R-:W-:-:S02]  /*1810*/  USHF.R.U32.HI UR5, URZ, UR13, UR5 ;  /* 0x0000000dff057299 */ /* 0x000fc40008011605 */
[----:B------:R-:W-:Y:S02]  /*1820*/  UISETP.NE.AND UP2, UPT, UR19, 0x1, UPT ;  /* 0x000000011300788c */ /* 0x000fe4000bf45270 */
[----:B------:R-:W-:Y:S01]  /*1830*/  USEL UR5, UR26, UR5, !UP0 ;  /* 0x000000051a057287 */ /* 0x000fe2000c000000 */
[----:B------:R-:W-:Y:S01]  /*1840*/  UMOV UR10, UR11 ;  /* 0x0000000b000a7c82 */ /* 0x000fe20008000000 */
[----:B------:R-:W-:Y:S02]  /*1850*/  UIMAD.WIDE.U32 UR16, UR30, UR15, URZ ;  /* 0x0000000f1e1072a5 */ /* 0x000fe4000f8e00ff */
[----:B------:R-:W-:Y:S02]  /*1860*/  @UP0 USHF.R.U32.HI UR6, URZ, UR13, UR10 ;  /* 0x0000000dff060299 */ /* 0x000fe4000801160a */
[----:B------:R-:W-:Y:S02]  /*1870*/  UISETP.NE.AND UP0, UPT, UR14, 0x1, UPT ;  /* 0x000000010e00788c */ /* 0x000fe4000bf05270 */
[----:B-1----:R-:W-:-:S02]  /*1880*/  UIMAD.WIDE.U32 UR10, UR7, UR15, URZ ;  /* 0x0000000f070a72a5 */ /* 0x002fc4000f8e00ff */
[----:B--2---:R-:W-:Y:S01]  /*1890*/  UIMAD.WIDE.U32 UR12, UR6, UR8, URZ ;  /* 0x00000008060c72a5 */ /* 0x004fe2000f8e00ff */
[----:B------:R-:W-:Y:S02]  /*18a0*/  UMOV UR4, UR17 ;  /* 0x0000001100047c82 */ /* 0x000fe40008000000 */
[----:B------:R-:W-:Y:S02]  /*18b0*/  USHF.R.U32.HI UR4, URZ, UR21, UR4 ;  /* 0x00000015ff047299 */ /* 0x000fe40008011604 */
[----:B------:R-:W-:Y:S02]  /*18c0*/  UMOV UR10, UR11 ;  /* 0x0000000b000a7c82 */ /* 0x000fe40008000000 */
[----:B------:R-:W-:Y:S01]  /*18d0*/  UMOV UR12, UR13 ;  /* 0x0000000d000c7c82 */ /* 0x000fe20008000000 */
[----:B------:R-:W-:Y:S02]  /*18e0*/  @UP0 USHF.R.U32.HI UR7, URZ, UR21, UR10 ;  /* 0x00000015ff070299 */ /* 0x000fe4000801160a */
[----:B------:R-:W-:-:S02]  /*18f0*/  USEL UR4, UR30, UR4, !UP0 ;  /* 0x000000041e047287 */ /* 0x000fc4000c000000 */
[----:B------:R-:W-:Y:S02]  /*1900*/  UIMAD.WIDE.U32 UR10, UR7, UR8, URZ ;  /* 0x00000008070a72a5 */ /* 0x000fe4000f8e00ff */
[----:B------:R-:W-:Y:S02]  /*1910*/  @UP2 USHF.R.U32.HI UR6, URZ, UR9, UR12 ;  /* 0x00000009ff062299 */ /* 0x000fe4000801160c */
[----:B------:R-:W-:-:S03]  /*1920*/  UIMAD.WIDE.U32 UR12, UR4, UR8, URZ ;  /* 0x00000008040c72a5 */ /* 0x000fc6000f8e00ff */
[----:B------:R-:W-:Y:S02]  /*1930*/  UMOV UR10, UR11 ;  /* 0x0000000b000a7c82 */ /* 0x000fe40008000000 */
[----:B------:R-:W-:Y:S02]  /*1940*/  @UP2 USHF.R.U32.HI UR7, URZ, UR9, UR10 ;  /* 0x00000009ff072299 */ /* 0x000fe4000801160a */
[----:B------:R-:W-:Y:S02]  /*1950*/  UIMAD UR10, UR6, UR19, URZ ;  /* 0x00000013060a72a4 */ /* 0x000fe4000f8e02ff */
[----:B------:R-:W-:-:S04]  /*1960*/  UIMAD UR7, UR7, UR19, URZ ;  /* 0x00000013070772a4 */ /* 0x000fc8000f8e02ff */
[----:B------:R-:W-:-:S03]  /*1970*/  UISETP.GE.AND UP0, UPT, UR4, UR7, UPT ;  /* 0x000000070400728c */ /* 0x000fc6000bf06270 */
[----:B------:R-:W-:Y:S01]  /*1980*/  UMOV UR7, UR13 ;  /* 0x0000000d00077c82 */ /* 0x000fe20008000000 */
[----:B------:R-:W-:Y:S02]  /*1990*/  UISETP.GE.OR UP0, UPT, UR5, UR10, UP0 ;  /* 0x0000000a0500728c */ /* 0x000fe40008706670 */
[----:B------:R-:W-:Y:S02]  /*19a0*/  UIMAD.WIDE.U32 UR10, UR5, UR8, URZ ;  /* 0x00000008050a72a5 */ /* 0x000fe4000f8e00ff */
[----:B------:R-:W-:Y:S02]  /*19b0*/  USHF.R.U32.HI UR7, URZ, UR9, UR7 ;  /* 0x00000009ff077299 */ /* 0x000fe40008011607 */
[----:B------:R-:W-:Y:S02]  /*19c0*/  UIADD3 UR10, UPT, UPT, -UR4, URZ, URZ ;  /* 0x000000ff040a7290 */ /* 0x000fe4000fffe1ff */
[----:B------:R-:W-:Y:S02]  /*19d0*/  USEL UR7, UR4, UR7, !UP2 ;  /* 0x0000000704077287 */ /* 0x000fe4000d000000 */
[----:B------:R-:W-:Y:S01]  /*19e0*/  UIMAD UR10, UR14, UR10, UR30 ;  /* 0x0000000a0e0a72a4 */ /* 0x000fe2000f8e021e */
[----:B------:R-:W-:Y:S01]  /*19f0*/  @!UP0 UMOV UR8, UR11 ;  /* 0x0000000b00088c82 */ /* 0x000fe20008000000 */
[----:B------:R-:W-:-:S02]  /*1a00*/  UIADD3 UR11, UPT, UPT, -UR5, URZ, URZ ;  /* 0x000000ff050b7290 */ /* 0x000fc4000fffe1ff */
[----:B------:R-:W-:Y:S02]  /*1a10*/  @!UP0 USHF.R.U32.HI UR8, URZ, UR9, UR8 ;  /* 0x00000009ff088299 */ /* 0x000fe40008011608 */
[----:B------:R-:W-:Y:S02]  /*1a20*/  UIADD3 UR9, UPT, UPT, -UR7, URZ, URZ ;  /* 0x000000ff07097290 */ /* 0x000fe4000fffe1ff */
[----:B------:R-:W-:Y:S02]  /*1a30*/  @!UP0 USEL UR8, UR5, UR8, !UP2 ;  /* 0x0000000805088287 */ /* 0x000fe4000d000000 */
[----:B------:R-:W-:Y:S02]  /*1a40*/  UIMAD UR9, UR19, UR9, UR4 ;  /* 0x00000009130972a4 */ /* 0x000fe4000f8e0204 */
[----:B------:R-:W-:Y:S02]  /*1a50*/  @!UP0 UIADD3 UR7, UPT, UPT, UR7, -UR8, URZ ;  /* 0x8000000807078290 */ /* 0x000fe4000fffe0ff */
[----:B------:R-:W-:-:S02]  /*1a60*/  @!UP0 UIMAD UR6, UR9, UR6, UR8 ;  /* 0x00000006090682a4 */ /* 0x000fc4000f8e0208 */
[----:B------:R-:W-:Y:S02]  /*1a70*/  @!UP0 UIMAD UR4, UR7, UR19, UR5 ;  /* 0x00000013070482a4 */ /* 0x000fe4000f8e0205 */
[----:B------:R-:W-:Y:S02]  /*1a80*/  UIMAD UR26, UR20, UR11, UR26 ;  /* 0x0000000b141a72a4 */ /* 0x000fe4000f8e021a */
[----:B------:R-:W-:Y:S01]  /*1a90*/  UIMAD UR30, UR4, UR14, UR10 ;  /* 0x0000000e041e72a4 */ /* 0x000fe2000f8e020a */
[----:B------:R-:W-:Y:S02]  /*1aa0*/  @!UP0 UMOV UR5, UR6 ;  /* 0x0000000600058c82 */ /* 0x000fe40008000000 */
[----:B------:R-:W-:-:S12]  /*1ab0*/  UIMAD UR26, UR5, UR20, UR26 ;  /* 0x00000014051a72a4 */ /* 0x000fd8000f8e021a */
.L_x_19:
[----:B------:R-:W-:-:S09]  /*1ac0*/  UISETP.NE.AND UP0, UPT, UR22, 0x1, UPT ;  /* 0x000000011600788c */ /* 0x000fd2000bf05270 */
[----:B------:R-:W-:Y:S05]  /*1ad0*/  BRA.U UP0, `(.L_x_20) ;  /* 0x0000000100407547 */ /* 0x000fea000b800000 */
[----:B------:R-:W2:Y:S01]  /*1ae0*/  LDCU.128 UR8, c[0x0][0xb10] ;  /* 0x00016200ff0877ac */ /* 0x000ea20008000c00 */
[----:B------:R-:W3:Y:S01]  /*1af0*/  LDCU UR12, c[0x0][0xb0c] ;  /* 0x00016180ff0c77ac */ /* 0x000ee20008000800 */
[----:B------:R-:W4:Y:S01]  /*1b00*/  LDCU UR13, c[0x0][0xb20] ;  /* 0x00016400ff0d77ac */ /* 0x000f220008000800 */
[----:B--2---:R-:W-:Y:S02]  /*1b10*/  UIMAD.WIDE.U32 UR4, UR26, UR8, URZ ;  /* 0x000000081a0472a5 */ /* 0x004fe4000f8e00ff */
[----:B------:R-:W-:Y:S02]  /*1b20*/  UIMAD.WIDE.U32 UR6, UR30, UR11, URZ ;  /* 0x0000000b1e0672a5 */ /* 0x000fe4000f8e00ff */
[----:B---3--:R-:W-:Y:S02]  /*1b30*/  UISETP.NE.AND UP0, UPT, UR12, 0x1, UPT ;  /* 0x000000010c00788c */ /* 0x008fe4000bf05270 */
[----:B------:R-:W-:-:S03]  /*1b40*/  USHF.R.U32.HI UR5, URZ, UR9, UR5 ;  /* 0x00000009ff057299 */ /* 0x000fc60008011605 */
[----:B------:R-:W-:Y:S01]  /*1b50*/  UMOV UR4, UR7 ;  /* 0x0000000700047c82 */ /* 0x000fe20008000000 */
[----:B------:R-:W-:Y:S02]  /*1b60*/  USEL UR5, UR26, UR5, !UP0 ;  /* 0x000000051a057287 */ /* 0x000fe4000c000000 */
[----:B------:R-:W-:Y:S02]  /*1b70*/  UISETP.NE.AND UP0, UPT, UR10, 0x1, UPT ;  /* 0x000000010a00788c */ /* 0x000fe4000bf05270 */
[----:B----4-:R-:W-:-:S04]  /*1b80*/  USHF.R.U32.HI UR4, URZ, UR13, UR4 ;  /* 0x0000000dff047299 */ /* 0x010fc80008011604 */
[----:B------:R-:W-:-:S04]  /*1b90*/  USEL UR4, UR30, UR4, !UP0 ;  /* 0x000000041e047287 */ /* 0x000fc8000c000000 */
[----:B------:R-:W-:Y:S02]  /*1ba0*/  UIADD3 UR6, UPT, UPT, UR5, -UR4, URZ ;  /* 0x8000000405067290 */ /* 0x000fe4000fffe0ff */
[----:B------:R-:W-:Y:S02]  /*1bb0*/  UIADD3 UR4, UPT, UPT, -UR5, UR4, URZ ;  /* 0x0000000405047290 */ /* 0x000fe4000fffe1ff */
[----:B------:R-:W-:Y:S02]  /*1bc0*/  UIMAD UR30, UR6, UR10, UR30 ;  /* 0x0000000a061e72a4 */ /* 0x000fe4000f8e021e */
[----:B------:R-:W-:-:S12]  /*1bd0*/  UIMAD UR26, UR4, UR12, UR26 ;  /* 0x0000000c041a72a4 */ /* 0x000fd8000f8e021a */
.L_x_20:
[----:B------:R-:W-:Y:S01]  /*1be0*/  UISETP.NE.AND UP0, UPT, UR18, 0x2, UPT ;  /* 0x000000021200788c */ /* 0x000fe2000bf05270 */
[----:B------:R-:W-:Y:S09]  /*1bf0*/  BRA.U !UP6, `(.L_x_21) ;  /* 0x000000010e0c7547 */ /* 0x000ff2000b800000 */
[----:B------:R-:W-:Y:S01]  /*1c00*/  UCGABAR_WAIT ;  /* 0x0000000000007dc7 */ /* 0x000fe20008000000 */
[----:B------:R-:W-:Y:S01]  /*1c10*/  CCTL.IVALL ;  /* 0x00000000ff00798f */ /* 0x000fe20002000000 */
[----:B------:R-:W-:Y:S05]  /*1c20*/  BRA `(.L_x_22) ;  /* 0x0000000000047947 */ /* 0x000fea0003800000 */
.L_x_21:
[----:B------:R-:W-:Y:S06]  /*1c30*/  BAR.SYNC.DEFER_BLOCKING 0x0 ;  /* 0x0000000000007b1d */ /* 0x000fec0000010000 */
.L_x_22:
[----:B------:R-:W-:Y:S05]  /*1c40*/  BRA.U UP0, `(.L_x_23) ;  /* 0x0000002d00b47547 */ /* 0x000fea000b800000 */
[----:B------:R-:W2:Y:S01]  /*1c50*/  LDCU UR6, c[0x0][0x38c] ;  /* 0x00007180ff0677ac */ /* 0x000ea20008000800 */
[----:B------:R-:W-:Y:S01]  /*1c60*/  PLOP3.LUT P1, PT, PT, PT, UP3, 0x80, 0x8 ;  /* 0x000000000008781c */ /* 0x000fe20003f2f038 */
[----:B------:R-:W-:Y:S01]  /*1c70*/  IMAD.MOV.U32 R12, RZ, RZ, 0x1 ;  /* 0x00000001ff0c7424 */ /* 0x000fe200078e00ff */
[----:B------:R-:W-:Y:S01]  /*1c80*/  ISETP.EQ.OR P2, PT, R0, RZ, P3 ;  /* 0x000000ff0000720c */ /* 0x000fe20001f42670 */
[----:B------:R-:W-:Y:S01]  /*1c90*/  UISETP.NE.AND UP1, UPT, UR18, URZ, UPT ;  /* 0x000000ff1200728c */ /* 0x000fe2000bf25270 */
[----:B------:R-:W-:Y:S01]  /*1ca0*/  PLOP3.LUT P1, PT, P1, PT, PT, 0x8, 0x80 ;  /* 0x000000000080781c */ /* 0x000fe20000f2e170 */
[----:B------:R-:W-:Y:S01]  /*1cb0*/  USEL UR25, URZ, 0x1, UP4 ;  /* 0x00000001ff197887 */ /* 0x000fe2000a000000 */
[----:B------:R-:W-:Y:S01]  /*1cc0*/  CS2R R10, SRZ ;  /* 0x00000000000a7805 */ /* 0x000fe2000001ff00 */
[----:B------:R-:W-:Y:S01]  /*1cd0*/  IMAD.MOV.U32 R9, RZ, RZ, RZ ;  /* 0x000000ffff097224 */ /* 0x000fe200078e00ff */
[----:B------:R-:W3:Y:S01]  /*1ce0*/  LDCU UR39, c[0x0][0x370] ;  /* 0x00006e00ff2777ac */ /* 0x000ee20008000800 */
[----:B------:R-:W-:Y:S01]  /*1cf0*/  IMAD.MOV.U32 R8, RZ, RZ, 0x1 ;  /* 0x00000001ff087424 */ /* 0x000fe200078e00ff */
[----:B------:R-:W4:Y:S01]  /*1d00*/  LDCU.64 UR28, c[0x0][0x348] ;  /* 0x00006900ff1c77ac */ /* 0x000f220008000a00 */
[----:B------:R-:W-:-:S02]  /*1d10*/  USHF.R.U32.HI UR44, URZ, 0x4, UR24 ;  /* 0x00000004ff2c7899 */ /* 0x000fc40008011618 */
[----:B--2---:R-:W-:Y:S02]  /*1d20*/  UIADD3 UR5, UPT, UPT, UR6, 0xf, URZ ;  /* 0x0000000f06057890 */ /* 0x004fe4000fffe0ff */
[----:B------:R-:W-:Y:S02]  /*1d30*/  UIADD3 UR45, UPT, UPT, UR6, 0x1e, URZ ;  /* 0x0000001e062d7890 */ /* 0x000fe4000fffe0ff */
[----:B------:R-:W-:Y:S01]  /*1d40*/  USHF.R.S32.HI UR4, URZ, 0x1f, UR5 ;  /* 0x0000001fff047899 */ /* 0x000fe20008011405 */
[----:B------:R-:W2:Y:S03]  /*1d50*/  LDCU UR38, c[0x0][0x374] ;  /* 0x00006e80ff2677ac */ /* 0x000ea60008000800 */
[----:B------:R-:W-:Y:S02]  /*1d60*/  ULEA.HI UR4, UR4, UR5, URZ, 0x4 ;  /* 0x0000000504047291 */ /* 0x000fe4000f8f20ff */
[----:B------:R-:W-:-:S02]  /*1d70*/  USEL UR25, UR25, 0x2, UP1 ;  /* 0x0000000219197887 */ /* 0x000fc40008800000 */
[----:B------:R-:W-:Y:S02]  /*1d80*/  USHF.R.S32.HI UR41, URZ, 0x4, UR4 ;  /* 0x00000004ff297899 */ /* 0x000fe40008011404 */
[----:B------:R-:W-:Y:S02]  /*1d90*/  UIADD3 UR4, UPT, UPT, UR6, -0x1, URZ ;  /* 0xffffffff06047890 */ /* 0x000fe4000fffe0ff */
[----:B------:R-:W-:Y:S02]  /*1da0*/  UISETP.LT.U32.AND UP0, UPT, UR41, 0x35, UPT ;  /* 0x000000352900788c */ /* 0x000fe4000bf01070 */
[----:B------:R-:W-:Y:S02]  /*1db0*/  UISETP.GE.U32.AND UP2, UPT, UR4, -0x1f, UPT ;  /* 0xffffffe10400788c */ /* 0x000fe4000bf46070 */
[----:B------:R-:W-:Y:S01]  /*1dc0*/  USEL UR40, UR41, 0x35, UP0 ;  /* 0x0000003529287887 */ /* 0x000fe20008000000 */
[----:B------:R-:W-:-:S03]  /*1dd0*/  UMOV UR5, URZ ;  /* 0x000000ff00057c82 */ /* 0x000fc60008000000 */
[----:B------:R-:W-:Y:S02]  /*1de0*/  UIADD3 UR21, UPT, UPT, UR40, -0x1, URZ ;  /* 0xffffffff28157890 */ /* 0x000fe4000fffe0ff */
[----:B------:R-:W-:-:S03]  /*1df0*/  UIADD3 UR43, UPT, UPT, UR41, -UR40, URZ ;  /* 0x80000028292b7290 */ /* 0x000fc6000fffe0ff */
[----:B------:R-:W-:-:S04]  /*1e00*/  @UP2 UIADD3 UR21, UPT, UPT, UR40, URZ, URZ ;  /* 0x000000ff28152290 */ /* 0x000fc8000fffe0ff */
[----:B--234-:R-:W-:-:S12]  /*1e10*/  UIADD3 UR21, UPT, UPT, UR21, 0x1, URZ ;  /* 0x0000000115157890 */ /* 0x01cfd8000fffe0ff */
.L_x_43:
[----:B------:R-:W-:Y:S01]  /*1e20*/  UISETP.NE.AND UP0, UPT, UR54, URZ, UPT ;  /* 0x000000ff3600728c */ /* 0x000fe2000bf05270 */
[----:B------:R-:W2:Y:S08]  /*1e30*/  S2UR UR54, SR_CgaCtaId ;  /* 0x00000000003679c3 */ /* 0x000eb00000008800 */
[----:B------:R-:W-:Y:S05]  /*1e40*/  BRA.U UP0, `(.L_x_24) ;  /* 0x0000000100347547 */ /* 0x000fea000b800000 */
[----:B------:R-:W3:Y:S01]  /*1e50*/  S2R R0, SR_CgaCtaId ;  /* 0x0000000000007919 */ /* 0x000ee20000008800 */
[----:B------:R-:W-:-:S04]  /*1e60*/  MOV R2, 0x400 ;  /* 0x0000040000027802 */ /* 0x000fc80000000f00 */
[----:B---3--:R-:W-:Y:S02]  /*1e70*/  LEA R0, R0, R2, 0x18 ;  /* 0x0000000200007211 */ /* 0x008fe400078ec0ff */
[----:B------:R-:W-:-:S03]  /*1e80*/  SHF.L.U32 R2, R8, 0x1f, RZ ;  /* 0x0000001f08027819 */ /* 0x000fc600000006ff */
[----:B------:R-:W-:-:S04]  /*1e90*/  IMAD R0, R9, 0x8, R0 ;  /* 0x0000000809007824 */ /* 0x000fc800078e0200 */
[----:B------:R-:W3:Y:S02]  /*1ea0*/  SYNCS.PHASECHK.TRANS64.TRYWAIT P0, [R0+URZ+0x400], R2 ;  /* 0x00040002000075a7 */ /* 0x000ee400080011ff */
[----:B---3--:R-:W-:Y:S05]  /*1eb0*/  @!P0 BRA `(.L_x_25) ;  /* 0x0000007400e48947 */ /* 0x008fea0003800000 */
.L_x_172:
[----:B------:R-:W-:Y:S01]  /*1ec0*/  VIADD R9, R9, 0x1 ;  /* 0x0000000109097836 */ /* 0x000fe20000000000 */
[----:B------:R3:W-:Y:S04]  /*1ed0*/  SYNCS.ARRIVE.TRANS64.A1T0 RZ, [R0+URZ+0x3f0], RZ ;  /* 0x0003f0ff00ff79a7 */ /* 0x0007e800081000ff */
[----:B------:R-:W-:-:S04]  /*1ee0*/  ISETP.NE.AND P0, PT, R9, 0x2, PT ;  /* 0x000000020900780c */ /* 0x000fc80003f05270 */
[----:B------:R-:W-:Y:S02]  /*1ef0*/  SEL R9, R9, RZ, P0 ;  /* 0x000000ff09097207 */ /* 0x000fe40000000000 */
[----:B---3--:R-:W-:-:S04]  /*1f00*/  SEL R0, RZ, 0x1, P0 ;  /* 0x00000001ff007807 */ /* 0x008fc80000000000 */
[----:B------:R-:W-:-:S07]  /*1f10*/  LOP3.LUT R8, R8, R0, RZ, 0x3c, !PT ;  /* 0x0000000008087212 */ /* 0x000fce00078e3cff */
.L_x_24:
[----:B------:R-:W-:Y:S01]  /*1f20*/  UMOV UR6, 0x400 ;  /* 0x0000040000067882 */ /* 0x000fe20000000000 */
[----:B------:R-:W-:Y:S01]  /*1f30*/  SHF.L.U32 R0, R12, 0x1f, RZ ;  /* 0x0000001f0c007819 */ /* 0x000fe200000006ff */
[----:B--2---:R-:W-:Y:S02]  /*1f40*/  ULEA UR6, UR54, UR6, 0x18 ;  /* 0x0000000636067291 */ /* 0x004fe4000f8ec0ff */
[----:B------:R-:W-:Y:S02]  /*1f50*/  UISETP.GE.U32.AND UP0, UPT, UR45, 0x1f, UPT ;  /* 0x0000001f2d00788c */ /* 0x000fe4000bf06070 */
[----:B------:R-:W-:Y:S02]  /*1f60*/  ULEA UR4, UR5, UR6, 0x3 ;  /* 0x0000000605047291 */ /* 0x000fe4000f8e18ff */
[----:B------:R-:W-:Y:S02]  /*1f70*/  USHF.L.U32 UR35, UR26, 0x6, URZ ;  /* 0x000000061a237899 */ /* 0x000fe400080006ff */
[----:B------:R-:W-:Y:S01]  /*1f80*/  ULEA UR11, UR30, UR44, 0x6 ;  /* 0x0000002c1e0b7291 */ /* 0x000fe2000f8e30ff */
[----:B------:R-:W-:-:S04]  /*1f90*/  UMOV UR13, URZ ;  /* 0x000000ff000d7c82 */ /* 0x000fc80008000000 */
[----:B------:R2:W3:Y:S01]  /*1fa0*/  SYNCS.PHASECHK.TRANS64.TRYWAIT P0, [UR4+0x1a8], R0 ;  /* 0x0001a800ff0075a7 */ /* 0x0004e20008001104 */
[----:B------:R-:W-:Y:S06]  /*1fb0*/  BRA.U !UP0, `(.L_x_26) ;  /* 0x0000000108c07547 */ /* 0x000fec000b800000 */
[----:B------:R-:W-:Y:S01]  /*1fc0*/  UMOV UR7, URZ ;  /* 0x000000ff00077c82 */ /* 0x000fe20008000000 */
[----:B------:R-:W-:-:S05]  /*1fd0*/  UMOV UR4, UR5 ;  /* 0x0000000500047c82 */ /* 0x000fca0008000000 */
.L_x_32:
[----:B------:R-:W-:Y:S01]  /*1fe0*/  ULEA UR33, UR4, UR6, 0x3 ;  /* 0x0000000604217291 */ /* 0x000fe2000f8e18ff */
[----:B---3--:R-:W-:Y:S01]  /*1ff0*/  @!P3 MOV R2, 0x1000 ;  /* 0x000010000002b802 */ /* 0x008fe20000000f00 */
[----:B-1-34-:R-:W-:Y:S10]  /*2000*/  @P0 BRA `(.L_x_27) ;  /* 0x00000000000c0947 */ /* 0x01aff40003800000 */
[----:B------:R-:W-:-:S04]  /*2010*/  SHF.L.U32 R3, R12, 0x1f, RZ ;  /* 0x0000001f0c037819 */ /* 0x000fc800000006ff */
[----:B------:R-:W3:Y:S02]  /*2020*/  SYNCS.PHASECHK.TRANS64.TRYWAIT P0, [UR33+0x1a8], R3 ;  /* 0x0001a803ff0075a7 */ /* 0x000ee40008001121 */
[----:B---3--:R-:W-:Y:S05]  /*2030*/  @!P0 BRA `(.L_x_28) ;  /* 0x0000007400988947 */ /* 0x008fea0003800000 */
.L_x_27:
[----:B------:R3:W-:Y:S01]  /*2040*/  @!P3 SYNCS.ARRIVE.TRANS64 RZ, [UR33], R2 ;  /* 0x00000002ffffb9a7 */ /* 0x0007e20008000021 */
[----:B------:R-:W-:-:S04]  /*2050*/  ULOP3.LUT UR5, UR25, 0x2, URZ, 0xfc, !UPT ;  /* 0x0000000219057892 */ /* 0x000fc8000f8efcff */
[----:B------:R-:W-:-:S09]  /*2060*/  UISETP.NE.AND UP0, UPT, UR5, 0x2, UPT ;  /* 0x000000020500788c */ /* 0x000fd2000bf05270 */
[----:B------:R-:W-:Y:S05]  /*2070*/  BRA.U UP0, `(.L_x_29) ;  /* 0x0000000100047547 */ /* 0x000fea000b800000 */
[----:B-1----:R-:W-:Y:S05]  /*2080*/  BPT.TRAP 0x1 ;  /* 0x000000040000795c */ /* 0x002fea0000300000 */
.L_x_29:
[----:B------:R-:W-:Y:S04]  /*2090*/  BSSY.RECONVERGENT B0, `(.L_x_30) ;  /* 0x0000003000007945 */ /* 0x000fe80003800200 */
[----:B------:R-:W-:Y:S05]  /*20a0*/  @P2 BRA `(.L_x_31) ;  /* 0x0000000000042947 */ /* 0x000fea0003800000 */
[----:B-1----:R-:W-:Y:S05]  /*20b0*/  BPT.TRAP 0x1 ;  /* 0x000000040000795c */ /* 0x002fea0000300000 */
.L_x_31:
[----:B-1----:R-:W-:Y:S05]  /*20c0*/  BSYNC.RECONVERGENT B0 ;  /* 0x0000000000007941 */ /* 0x002fea0003800200 */
.L_x_30:
[----:B------:R-:W-:Y:S02]  /*20d0*/  UIADD3 UR5, UPT, UPT, UR4, 0x1, URZ ;  /* 0x0000000104057890 */ /* 0x000fe4000fffe0ff */
[----:B------:R-:W-:Y:S02]  /*20e0*/  ULEA UR32, UR4, UR6, 0xb ;  /* 0x0000000604207291 */ /* 0x000fe4000f8e58ff */
[----:B------:R-:W-:Y:S02]  /*20f0*/  UISETP.NE.AND UP0, UPT, UR5, 0x35, UPT ;  /* 0x000000350500788c */ /* 0x000fe4000bf05270 */
[----:B------:R-:W-:Y:S02]  /*2100*/  USHF.L.U32 UR34, UR7, 0x4, URZ ;  /* 0x0000000407227899 */ /* 0x000fe400080006ff */
[----:B------:R-:W-:Y:S02]  /*2110*/  USEL UR9, URZ, 0x1, UP0 ;  /* 0x00000001ff097887 */ /* 0x000fe40008000000 */
[----:B------:R-:W-:-:S02]  /*2120*/  USEL UR5, UR5, URZ, UP0 ;  /* 0x000000ff05057287 */ /* 0x000fc40008000000 */
[----:B------:R-:W-:Y:S02]  /*2130*/  UIADD3 UR14, UP0, UPT, UR28, 0x180, URZ ;  /* 0x000001801c0e7890 */ /* 0x000fe4000ff1e0ff */
[----:B------:R-:W-:Y:S01]  /*2140*/  ULEA UR8, UR5, UR6, 0x3 ;  /* 0x0000000605087291 */ /* 0x000fe2000f8e18ff */
[----:B------:R-:W-:Y:S01]  /*2150*/  LOP3.LUT R12, R12, UR9, RZ, 0x3c, !PT ;  /* 0x000000090c0c7c12 */ /* 0x000fe2000f8e3cff */
[----:B------:R-:W-:Y:S02]  /*2160*/  ULEA UR4, UR4, UR24, 0xa ;  /* 0x0000001804047291 */ /* 0x000fe4000f8e50ff */
[----:B------:R-:W-:Y:S01]  /*2170*/  UIADD3 UR7, UPT, UPT, UR7, 0x1, URZ ;  /* 0x0000000107077890 */ /* 0x000fe2000fffe0ff */
[----:B--2---:R-:W-:Y:S01]  /*2180*/  SHF.L.U32 R0, R12, 0x1f, RZ ;  /* 0x0000001f0c007819 */ /* 0x004fe200000006ff */
[----:B------:R-:W-:Y:S02]  /*2190*/  UIADD3 UR16, UP1, UPT, UR28, 0x80, URZ ;  /* 0x000000801c107890 */ /* 0x000fe4000ff3e0ff */
[----:B------:R-:W-:Y:S01]  /*21a0*/  UIADD3.X UR15, UPT, UPT, URZ, UR29, URZ, UP0, !UPT ;  /* 0x0000001dff0f7290 */ /* 0x000fe200087fe4ff */
[----:B------:R4:W1:Y:S01]  /*21b0*/  SYNCS.PHASECHK.TRANS64.TRYWAIT P0, [UR8+0x1a8], R0 ;  /* 0x0001a800ff0075a7 */ /* 0x0008620008001108 */
[----:B------:R-:W-:-:S02]  /*21c0*/  ULEA UR4, UR4, UR6, 0x1 ;  /* 0x0000000604047291 */ /* 0x000fc4000f8e08ff */
[----:B------:R-:W-:Y:S02]  /*21d0*/  UISETP.NE.AND UP0, UPT, UR7, UR21, UPT ;  /* 0x000000150700728c */ /* 0x000fe4000bf05270 */
[----:B------:R-:W-:Y:S02]  /*21e0*/  UIADD3.X UR17, UPT, UPT, URZ, UR29, URZ, UP1, !UPT ;  /* 0x0000001dff117290 */ /* 0x000fe40008ffe4ff */
[----:B------:R-:W-:Y:S02]  /*21f0*/  UIADD3 UR32, UPT, UPT, UR32, 0x3800, URZ ;  /* 0x0000380020207890 */ /* 0x000fe4000fffe0ff */
[----:B------:R-:W-:Y:S01]  /*2200*/  UIADD3 UR8, UPT, UPT, UR4, 0x1e000, URZ ;  /* 0x0001e00004087890 */ /* 0x000fe2000fffe0ff */
[----:B------:R-:W-:Y:S01]  /*2210*/  UMOV UR18, 0x0 ;  /* 0x0000000000127882 */ /* 0x000fe20000000000 */
[----:B------:R-:W-:Y:S01]  /*2220*/  UMOV UR19, 0x10000000 ;  /* 0x1000000000137882 */ /* 0x000fe20000000000 */
[----:B------:R-:W-:Y:S01]  /*2230*/  UMOV UR4, 0x30000 ;  /* 0x0003000000047882 */ /* 0x000fe20000000000 */
[----:B------:R-:W-:Y:S01]  /*2240*/  UMOV UR12, UR36 ;  /* 0x00000024000c7c82 */ /* 0x000fe20008000000 */
[----:B------:R-:W-:Y:S01]  /*2250*/  UMOV UR9, UR33 ;  /* 0x0000002100097c82 */ /* 0x000fe20008000000 */
[----:B------:R-:W-:Y:S01]  /*2260*/  UMOV UR10, UR34 ;  /* 0x00000022000a7c82 */ /* 0x000fe20008000000 */
[----:B------:R-:W-:Y:S01]  /*2270*/  UTMALDG.3D [UR32], [UR16], desc[UR18] ;  /* 0x00001220100075b4 */ /* 0x000fe20008011000 */
[----:B------:R-:W-:Y:S01]  /*2280*/  UMOV UR13, UR21 ;  /* 0x00000015000d7c82 */ /* 0x000fe20008000000 */
[----:B------:R2:W-:Y:S02]  /*2290*/  UTMALDG.3D.MULTICAST [UR8], [UR14], UR4, desc[UR18] ;  /* 0x000012080e0073b4 */ /* 0x0005e40008011804 */
[----:B--2---:R-:W-:Y:S01]  /*22a0*/  UMOV UR4, UR5 ;  /* 0x0000000500047c82 */ /* 0x004fe20008000000 */
[----:B------:R-:W-:Y:S05]  /*22b0*/  BRA.U UP0, `(.L_x_32) ;  /* 0xfffffffd00487547 */ /* 0x000fea000b83ffff */
.L_x_26:
[----:B------:R-:W-:Y:S01]  /*22c0*/  ULEA UR4, UR5, UR6, 0x3 ;  /* 0x0000000605047291 */ /* 0x000fe2000f8e18ff */
[----:B--2-4-:R-:W-:Y:S01]  /*22d0*/  SHF.L.U32 R0, R12, 0x1f, RZ ;  /* 0x0000001f0c007819 */ /* 0x014fe200000006ff */
[----:B------:R-:W-:Y:S01]  /*22e0*/  @!P1 SYNCS.ARRIVE.TRANS64.A1T0 RZ, [UR6+0x388], RZ ;  /* 0x000388ffffff99a7 */ /* 0x000fe20008100006 */
[----:B------:R-:W-:-:S06]  /*22f0*/  UISETP.GT.AND UP0, UPT, UR41, UR40, UPT ;  /* 0x000000282900728c */ /* 0x000fcc000bf04270 */
[----:B-1-3--:R1:W2:Y:S03]  /*2300*/  SYNCS.PHASECHK.TRANS64.TRYWAIT P0, [UR4+0x1a8], R0 ;  /* 0x0001a800ff0075a7 */ /* 0x00a2a60008001104 */
[----:B------:R-:W-:Y:S05]  /*2310*/  BRA.U !UP0, `(.L_x_33) ;  /* 0x0000000108c47547 */ /* 0x000fea000b800000 */
[----:B------:R-:W-:Y:S01]  /*2320*/  UIADD3 UR26, UPT, UPT, UR43, UR13, URZ ;  /* 0x0000000d2b1a7290 */ /* 0x000fe2000fffe0ff */
[----:B------:R-:W-:-:S11]  /*2330*/  UMOV UR4, UR5 ;  /* 0x0000000500047c82 */ /* 0x000fd60008000000 */
.L_x_39:
[----:B------:R-:W-:Y:S01]  /*2340*/  ULEA UR17, UR4, UR6, 0x3 ;  /* 0x0000000604117291 */ /* 0x000fe2000f8e18ff */
[----:B--2---:R-:W-:Y:S01]  /*2350*/  @!P3 MOV R2, 0x1000 ;  /* 0x000010000002b802 */ /* 0x004fe20000000f00 */
[----:B--2-4-:R-:W-:Y:S10]  /*2360*/  @P0 BRA `(.L_x_34) ;  /* 0x00000000000c0947 */ /* 0x014ff40003800000 */
[----:B------:R-:W-:-:S04]  /*2370*/  SHF.L.U32 R3, R12, 0x1f, RZ ;  /* 0x0000001f0c037819 */ /* 0x000fc800000006ff */
[----:B------:R-:W2:Y:S02]  /*2380*/  SYNCS.PHASECHK.TRANS64.TRYWAIT P0, [UR17+0x1a8], R3 ;  /* 0x0001a803ff0075a7 */ /* 0x000ea40008001111 */
[----:B--2---:R-:W-:Y:S05]  /*2390*/  @!P0 BRA `(.L_x_35) ;  /* 0x0000007000d88947 */ /* 0x004fea0003800000 */
.L_x_34:
[----:B------:R2:W-:Y:S01]  /*23a0*/  @!P3 SYNCS.ARRIVE.TRANS64 RZ, [UR17], R2 ;  /* 0x00000002ffffb9a7 */ /* 0x0005e20008000011 */
[----:B------:R-:W-:-:S04]  /*23b0*/  ULOP3.LUT UR5, UR25, 0x2, URZ, 0xfc, !UPT ;  /* 0x0000000219057892 */ /* 0x000fc8000f8efcff */
[----:B------:R-:W-:-:S09]  /*23c0*/  UISETP.NE.AND UP0, UPT, UR5, 0x2, UPT ;  /* 0x000000020500788c */ /* 0x000fd2000bf05270 */
[----:B------:R-:W-:Y:S05]  /*23d0*/  BRA.U UP0, `(.L_x_36) ;  /* 0x0000000100047547 */ /* 0x000fea000b800000 */
[----:B------:R-:W-:Y:S05]  /*23e0*/  BPT.TRAP 0x1 ;  /* 0x000000040000795c */ /* 0x000fea0000300000 */
.L_x_36:
[----:B------:R-:W-:Y:S04]  /*23f0*/  BSSY.RECONVERGENT B0, `(.L_x_37) ;  /* 0x0000003000007945 */ /* 0x000fe80003800200 */
[----:B------:R-:W-:Y:S05]  /*2400*/  @P2 BRA `(.L_x_38) ;  /* 0x0000000000042947 */ /* 0x000fea0003800000 */
[----:B------:R-:W-:Y:S05]  /*2410*/  BPT.TRAP 0x1 ;  /* 0x000000040000795c */ /* 0x000fea0000300000 */
.L_x_38:
[----:B------:R-:W-:Y:S05]  /*2420*/  BSYNC.RECONVERGENT B0 ;  /* 0x0000000000007941 */ /* 0x000fea0003800200 */
.L_x_37:
[----:B------:R-:W-:Y:S02]  /*2430*/  UIADD3 UR5, UPT, UPT, UR4, 0x1, URZ ;  /* 0x0000000104057890 */ /* 0x000fe4000fffe0ff */
[----:B------:R-:W-:Y:S02]  /*2440*/  ULEA UR16, UR4, UR6, 0xb ;  /* 0x0000000604107291 */ /* 0x000fe4000f8e58ff */
[----:B------:R-:W-:Y:S02]  /*2450*/  UISETP.NE.AND UP0, UPT, UR5, 0x35, UPT ;  /* 0x000000350500788c */ /* 0x000fe4000bf05270 */
[----:B------:R-:W-:Y:S02]  /*2460*/  ULEA UR4, UR4, UR24, 0xa ;  /* 0x0000001804047291 */ /* 0x000fe4000f8e50ff */
[----:B------:R-:W-:Y:S02]  /*2470*/  USEL UR8, URZ, 0x1, UP0 ;  /* 0x00000001ff087887 */ /* 0x000fe40008000000 */
[----:B------:R-:W-:-:S02]  /*2480*/  USEL UR5, UR5, URZ, UP0 ;  /* 0x000000ff05057287 */ /* 0x000fc40008000000 */
[----:B------:R-:W-:Y:S02]  /*2490*/  UIADD3 UR22, UP1, UPT, UR28, 0x80, URZ ;  /* 0x000000801c167890 */ /* 0x000fe4000ff3e0ff */
[----:B------:R-:W-:Y:S01]  /*24a0*/  UIADD3 UR14, UP0, UPT, UR28, 0x180, URZ ;  /* 0x000001801c0e7890 */ /* 0x000fe2000ff1e0ff */
[----:B------:R-:W-:Y:S01]  /*24b0*/  LOP3.LUT R12, R12, UR8, RZ, 0x3c, !PT ;  /* 0x000000080c0c7c12 */ /* 0x000fe2000f8e3cff */
[----:B------:R-:W-:Y:S02]  /*24c0*/  ULEA UR4, UR4, UR6, 0x1 ;  /* 0x0000000604047291 */ /* 0x000fe4000f8e08ff */
[----:B------:R-:W-:Y:S01]  /*24d0*/  ULEA UR7, UR5, UR6, 0x3 ;  /* 0x0000000605077291 */ /* 0x000fe2000f8e18ff */
[----:B-1----:R-:W-:Y:S01]  /*24e0*/  SHF.L.U32 R0, R12, 0x1f, RZ ;  /* 0x0000001f0c007819 */ /* 0x002fe200000006ff */
[----:B------:R-:W-:Y:S02]  /*24f0*/  USHF.L.U32 UR18, UR13, 0x4, URZ ;  /* 0x000000040d127899 */ /* 0x000fe400080006ff */
[----:B------:R-:W-:-:S02]  /*2500*/  UIADD3 UR16, UPT, UPT, UR16, 0x3800, URZ ;  /* 0x0000380010107890 */ /* 0x000fc4000fffe0ff */
[----:B------:R-:W-:Y:S02]  /*2510*/  UIADD3.X UR23, UPT, UPT, URZ, UR29, URZ, UP1, !UPT ;  /* 0x0000001dff177290 */ /* 0x000fe40008ffe4ff */
[----:B------:R-:W-:Y:S01]  /*2520*/  UIADD3 UR8, UPT, UPT, UR4, 0x1e000, URZ ;  /* 0x0001e00004087890 */ /* 0x000fe2000fffe0ff */
[----:B------:R3:W4:Y:S01]  /*2530*/  SYNCS.PHASECHK.TRANS64.TRYWAIT P0, [UR7+0x1a8], R0 ;  /* 0x0001a800ff0075a7 */ /* 0x0007220008001107 */
[----:B------:R-:W-:Y:S01]  /*2540*/  UIADD3.X UR15, UPT, UPT, URZ, UR29, URZ, UP0, !UPT ;  /* 0x0000001dff0f7290 */ /* 0x000fe200087fe4ff */
[----:B------:R-:W-:Y:S01]  /*2550*/  UMOV UR30, 0x0 ;  /* 0x00000000001e7882 */ /* 0x000fe20000000000 */
[----:B------:R-:W-:Y:S01]  /*2560*/  UMOV UR31, 0x10000000 ;  /* 0x10000000001f7882 */ /* 0x000fe20000000000 */
[----:B------:R-:W-:Y:S01]  /*2570*/  UMOV UR19, UR35 ;  /* 0x0000002300137c82 */ /* 0x000fe20008000000 */
[----:B------:R-:W-:Y:S01]  /*2580*/  UMOV UR20, UR36 ;  /* 0x0000002400147c82 */ /* 0x000fe20008000000 */
[----:B------:R-:W-:Y:S01]  /*2590*/  UMOV UR7, 0x30000 ;  /* 0x0003000000077882 */ /* 0x000fe20000000000 */
[----:B------:R-:W-:Y:S01]  /*25a0*/  UMOV UR12, UR36 ;  /* 0x00000024000c7c82 */ /* 0x000fe20008000000 */
[----:B------:R-:W-:Y:S01]  /*25b0*/  UMOV UR9, UR17 ;  /* 0x0000001100097c82 */ /* 0x000fe20008000000 */
[----:B------:R-:W-:Y:S01]  /*25c0*/  UMOV UR10, UR18 ;  /* 0x00000012000a7c82 */ /* 0x000fe20008000000 */
[----:B------:R3:W-:Y:S01]  /*25d0*/  UTMALDG.3D [UR16], [UR22], desc[UR30] ;  /* 0x00001e10160075b4 */ /* 0x0007e20008011000 */
[----:B------:R-:W-:Y:S01]  /*25e0*/  UIADD3 UR13, UPT, UPT, UR13, 0x1, URZ ;  /* 0x000000010d0d7890 */ /* 0x000fe2000fffe0ff */
[----:B------:R-:W-:-:S03]  /*25f0*/  UMOV UR4, UR5 ;  /* 0x0000000500047c82 */ /* 0x000fc60008000000 */
[----:B------:R-:W-:Y:S01]  /*2600*/  UISETP.NE.AND UP0, UPT, UR13, UR26, UPT ;  /* 0x0000001a0d00728c */ /* 0x000fe2000bf05270 */
[----:B------:R3:W-:Y:S08]  /*2610*/  UTMALDG.3D.MULTICAST [UR8], [UR14], UR7, desc[UR30] ;  /* 0x00001e080e0073b4 */ /* 0x0007f00008011807 */
[----:B---3--:R-:W-:Y:S05]  /*2620*/  BRA.U UP0, `(.L_x_39) ;  /* 0xfffffffd00447547 */ /* 0x008fea000b83ffff */
.L_x_33:
[C---:B------:R-:W-:Y:S01]  /*2630*/  LEA R3, R11.reuse, UR6, 0x3 ;  /* 0x000000060b037c11 */ /* 0x040fe2000f8e18ff */
[----:B------:R-:W-:Y:S01]  /*2640*/  NOP ;  /* 0x0000000000007918 */ /* 0x000fe20000000000 */
[----:B-1----:R-:W-:Y:S02]  /*2650*/  SHF.L.U32 R0, R10, 0x1f, RZ ;  /* 0x0000001f0a007819 */ /* 0x002fe400000006ff */
[----:B------:R-:W-:Y:S02]  /*2660*/  LEA R4, R11, UR6, 0x4 ;  /* 0x000000060b047c11 */ /* 0x000fe4000f8e20ff */
[----:B--2-4-:R-:W1:Y:S02]  /*2670*/  SYNCS.PHASECHK.TRANS64.TRYWAIT P0, [R3+URZ+0x390], R0 ;  /* 0x00039000030075a7 */ /* 0x014e6400080011ff */
[----:B-1----:R-:W-:Y:S05]  /*2680*/  @!P0 BRA `(.L_x_40) ;  /* 0x0000007000348947 */ /* 0x002fea0003800000 */
.L_x_175:
[----:B------:R-:W2:Y:S01]  /*2690*/  LDS.128 R4, [R4+0x420] ;  /* 0x0004200004047984 */ /* 0x000ea20000000c00 */
[----:B------:R-:W-:Y:S01]  /*26a0*/  UISETP.GE.AND UP0, UPT, UR42, 0x1, UPT ;  /* 0x000000012a00788c */ /* 0x000fe2000bf06270 */
[----:B------:R-:W-:Y:S01]  /*26b0*/  @!PT LDS RZ, [RZ] ;  /* 0x00000000fffff984 */ /* 0x000fe20000000800 */
[----:B------:R-:W-:Y:S01]  /*26c0*/  @!PT LDS RZ, [RZ] ;  /* 0x00000000fffff984 */ /* 0x000fe20000000800 */
[----:B------:R-:W-:Y:S01]  /*26d0*/  @!PT LDS RZ, [RZ] ;  /* 0x00000000fffff984 */ /* 0x000fe20000000800 */
[----:B------:R-:W-:Y:S01]  /*26e0*/  @!PT LDS RZ, [RZ] ;  /* 0x00000000fffff984 */ /* 0x000fe20000000800 */
[----:B------:R3:W-:Y:S06]  /*26f0*/  MEMBAR.ALL.CTA ;  /* 0x0000000000007992 */ /* 0x0007ec0000008000 */
[----:B---3--:R-:W3:Y:S01]  /*2700*/  FENCE.VIEW.ASYNC.S ;  /* 0x00000000000073c6 */ /* 0x008ee20000000000 */
[----:B--2---:R-:W-:-:S13]  /*2710*/  LOP3.LUT P0, RZ, R6, 0x1, RZ, 0xc0, !PT ;  /* 0x0000000106ff7812 */ /* 0x004fda000780c0ff */
[----:B---3--:R-:W-:Y:S01]  /*2720*/  VOTEU.ANY UP1, P0 ;  /* 0x0000000000ff7886 */ /* 0x008fe20000020100 */
[----:B------:R-:W-:-:S13]  /*2730*/  PLOP3.LUT P0, PT, PT, PT, UP1, 0x80, 0x8 ;  /* 0x000000000008781c */ /* 0x000fda0003f0f018 */
[----:B-1----:R-:W-:Y:S02]  /*2740*/  @P0 LOP3.LUT R0, R5, 0xffff, RZ, 0xc0, !PT ;  /* 0x0000ffff05000812 */ /* 0x002fe400078ec0ff */
[----:B------:R-:W-:Y:S02]  /*2750*/  @P0 MOV R2, R4 ;  /* 0x0000000400020202 */ /* 0x000fe40000000f00 */
[----:B------:R-:W-:Y:S01]  /*2760*/  @P0 R2UR UR7, R0 ;  /* 0x00000000000702ca */ /* 0x000fe200000e0000 */
[----:B------:R-:W-:Y:S01]  /*2770*/  VIADD R0, R3, 0x3a0 ;  /* 0x000003a003007836 */ /* 0x000fe20000000000 */
[----:B------:R-:W-:Y:S02]  /*2780*/  @P0 SHF.R.U32.HI R4, RZ, 0x10, R5 ;  /* 0x00000010ff040819 */ /* 0x000fe40000011605 */
[----:B------:R-:W-:Y:S02]  /*2790*/  @P0 R2UR UR8, R2 ;  /* 0x00000000020802ca */ /* 0x000fe400000e0000 */
[----:B------:R-:W-:-:S02]  /*27a0*/  PRMT R0, RZ, 0x654, R0 ;  /* 0x00000654ff007816 */ /* 0x000fc40000000000 */
[----:B------:R-:W-:Y:S02]  /*27b0*/  @P0 R2UR UR4, R4 ;  /* 0x00000000040402ca */ /* 0x000fe400000e0000 */
[----:B------:R1:W-:Y:S03]  /*27c0*/  SYNCS.ARRIVE.TRANS64.RED.A1T0 RZ, [R0+URZ], RZ ;  /* 0x000000ff00ff79a7 */ /* 0x0003e600081004ff */
[----:B------:R-:W-:-:S04]  /*27d0*/  @UP1 UMOV UR27, UR7 ;  /* 0x00000007001b1c82 */ /* 0x000fc80008000000 */
[----:B------:R-:W-:-:S04]  /*27e0*/  @UP1 UMOV UR37, UR8 ;  /* 0x0000000800251c82 */ /* 0x000fc80008000000 */
[----:B------:R-:W-:Y:S01]  /*27f0*/  @UP1 UMOV UR36, UR4 ;  /* 0x0000000400241c82 */ /* 0x000fe20008000000 */
[----:B------:R-:W-:Y:S05]  /*2800*/  BRA.U !UP0, `(.L_x_41) ;  /* 0x0000000108d47547 */ /* 0x000fea000b800000 */
[----:B------:R-:W2:Y:S01]  /*2810*/  LDCU.128 UR12, c[0x0][0xb10] ;  /* 0x00016200ff0c77ac */ /* 0x000ea20008000c00 */
[----:B------:R-:W3:Y:S01]  /*2820*/  LDCU UR26, c[0x0][0xb20] ;  /* 0x00016400ff1a77ac */ /* 0x000ee20008000800 */
[----:B------:R-:W4:Y:S01]  /*2830*/  LDCU UR20, c[0x0][0xb0c] ;  /* 0x00016180ff1477ac */ /* 0x000f220008000800 */
[----:B------:R-:W1:Y:S01]  /*2840*/  LDCU.64 UR10, c[0x0][0xb28] ;  /* 0x00016500ff0a77ac */ /* 0x000e620008000a00 */
[----:B------:R-:W-:Y:S02]  /*2850*/  UISETP.NE.AND UP3, UPT, UR42, 0x1, UPT ;  /* 0x000000012a00788c */ /* 0x000fe4000bf65270 */
[----:B--2---:R-:W-:Y:S02]  /*2860*/  UIMAD.WIDE.U32 UR16, UR38, UR15, URZ ;  /* 0x0000000f261072a5 */ /* 0x004fe4000f8e00ff */
[----:B------:R-:W-:Y:S02]  /*2870*/  UIMAD.WIDE.U32 UR8, UR39, UR12, URZ ;  /* 0x0000000c270872a5 */ /* 0x000fe4000f8e00ff */
[----:B------:R-:W-:-:S02]  /*2880*/  UISETP.NE.AND UP0, UPT, UR14, 0x1, UPT ;  /* 0x000000010e00788c */ /* 0x000fc4000bf05270 */
[----:B------:R-:W-:Y:S01]  /*2890*/  UIMAD.WIDE.U32 UR22, UR27, UR15, URZ ;  /* 0x0000000f1b1672a5 */ /* 0x000fe2000f8e00ff */
[----:B------:R-:W-:Y:S02]  /*28a0*/  UMOV UR16, UR17 ;  /* 0x0000001100107c82 */ /* 0x000fe40008000000 */
[----:B------:R-:W-:Y:S01]  /*28b0*/  UMOV UR8, UR9 ;  /* 0x0000000900087c82 */ /* 0x000fe20008000000 */
[----:B---3--:R-:W-:Y:S02]  /*28c0*/  USHF.R.U32.HI UR16, URZ, UR26, UR16 ;  /* 0x0000001aff107299 */ /* 0x008fe40008011610 */
[----:B----4-:R-:W-:Y:S02]  /*28d0*/  UISETP.NE.AND UP2, UPT, UR20, 0x1, UPT ;  /* 0x000000011400788c */ /* 0x010fe4000bf45270 */
[----:B------:R-:W-:Y:S02]  /*28e0*/  USHF.R.U32.HI UR8, URZ, UR13, UR8 ;  /* 0x0000000dff087299 */ /* 0x000fe40008011608 */
[----:B------:R-:W-:-:S02]  /*28f0*/  USEL UR7, UR38, UR16, !UP0 ;  /* 0x0000001026077287 */ /* 0x000fc4000c000000 */
[----:B------:R-:W-:Y:S02]  /*2900*/  USEL UR8, UR39, UR8, !UP2 ;  /* 0x0000000827087287 */ /* 0x000fe4000d000000 */
[----:B-1----:R-:W-:Y:S01]  /*2910*/  UIMAD.WIDE.U32 UR16, UR7, UR10, URZ ;  /* 0x0000000a071072a5 */ /* 0x002fe2000f8e00ff */
[----:B------:R-:W-:Y:S01]  /*2920*/  UMOV UR4, UR23 ;  /* 0x0000001700047c82 */ /* 0x000fe20008000000 */
[----:B------:R-:W-:Y:S02]  /*2930*/  UIMAD.WIDE.U32 UR18, UR37, UR12, URZ ;  /* 0x0000000c251272a5 */ /* 0x000fe4000f8e00ff */
[----:B------:R-:W-:-:S03]  /*2940*/  UIMAD.WIDE.U32 UR22, UR8, UR10, URZ ;  /* 0x0000000a081672a5 */ /* 0x000fc6000f8e00ff */
[----:B------:R-:W-:Y:S01]  /*2950*/  UMOV UR16, UR17 ;  /* 0x0000001100107c82 */ /* 0x000fe20008000000 */
[----:B------:R-:W-:Y:S02]  /*2960*/  USHF.R.U32.HI UR4, URZ, UR26, UR4 ;  /* 0x0000001aff047299 */ /* 0x000fe40008011604 */
[----:B------:R-:W-:Y:S01]  /*2970*/  @UP3 USHF.R.U32.HI UR7, URZ, UR11, UR16 ;  /* 0x0000000bff073299 */ /* 0x000fe20008011610 */
[----:B------:R-:W-:Y:S01]  /*2980*/  UMOV UR18, UR19 ;  /* 0x0000001300127c82 */ /* 0x000fe20008000000 */
[----:B------:R-:W-:Y:S01]  /*2990*/  UMOV UR22, UR23 ;  /* 0x0000001700167c82 */ /* 0x000fe20008000000 */
[----:B------:R-:W-:Y:S02]  /*29a0*/  USHF.R.U32.HI UR13, URZ, UR13, UR18 ;  /* 0x0000000dff0d7299 */ /* 0x000fe40008011612 */
[----:B------:R-:W-:Y:S02]  /*29b0*/  USEL UR4, UR27, UR4, !UP0 ;  /* 0x000000041b047287 */ /* 0x000fe4000c000000 */
[----:B------:R-:W-:-:S02]  /*29c0*/  @UP3 USHF.R.U32.HI UR8, URZ, UR11, UR22 ;  /* 0x0000000bff083299 */ /* 0x000fc40008011616 */
[----:B------:R-:W-:Y:S02]  /*29d0*/  UIMAD UR9, UR42, UR7, URZ ;  /* 0x000000072a0972a4 */ /* 0x000fe4000f8e02ff */
[----:B------:R-:W-:Y:S02]  /*29e0*/  USEL UR7, UR37, UR13, !UP2 ;  /* 0x0000000d25077287 */ /* 0x000fe4000d000000 */
[----:B------:R-:W-:Y:S02]  /*29f0*/  UIMAD UR12, UR42, UR8, URZ ;  /* 0x000000082a0c72a4 */ /* 0x000fe4000f8e02ff */
[----:B------:R-:W-:Y:S02]  /*2a00*/  UISETP.GE.AND UP0, UPT, UR4, UR9, UPT ;  /* 0x000000090400728c */ /* 0x000fe4000bf06270 */
[----:B------:R-:W-:Y:S02]  /*2a10*/  UIMAD.WIDE.U32 UR16, UR4, UR10, URZ ;  /* 0x0000000a041072a5 */ /* 0x000fe4000f8e00ff */
[----:B------:R-:W-:-:S02]  /*2a20*/  UISETP.GE.OR UP0, UPT, UR7, UR12, UP0 ;  /* 0x0000000c0700728c */ /* 0x000fc40008706670 */
[----:B------:R-:W-:Y:S02]  /*2a30*/  UIMAD.WIDE.U32 UR12, UR7, UR10, URZ ;  /* 0x0000000a070c72a5 */ /* 0x000fe4000f8e00ff */
[----:B------:R-:W-:Y:S01]  /*2a40*/  UIADD3 UR15, UPT, UPT, -UR4, URZ, URZ ;  /* 0x000000ff040f7290 */ /* 0x000fe2000fffe1ff */
[----:B------:R-:W-:Y:S01]  /*2a50*/  UMOV UR10, UR17 ;  /* 0x00000011000a7c82 */ /* 0x000fe20008000000 */
[----:B------:R-:W-:Y:S02]  /*2a60*/  UIADD3 UR12, UPT, UPT, -UR7, URZ, URZ ;  /* 0x000000ff070c7290 */ /* 0x000fe4000fffe1ff */
[----:B------:R-:W-:-:S03]  /*2a70*/  USHF.R.U32.HI UR10, URZ, UR11, UR10 ;  /* 0x0000000bff0a7299 */ /* 0x000fc6000801160a */
[----:B------:R-:W-:Y:S01]  /*2a80*/  @!UP0 UMOV UR9, UR13 ;  /* 0x0000000d00098c82 */ /* 0x000fe20008000000 */
[----:B------:R-:W-:Y:S02]  /*2a90*/  UIMAD UR15, UR14, UR15, UR27 ;  /* 0x0000000f0e0f72a4 */ /* 0x000fe4000f8e021b */
[----:B------:R-:W-:Y:S02]  /*2aa0*/  USEL UR10, UR4, UR10, !UP3 ;  /* 0x0000000a040a7287 */ /* 0x000fe4000d800000 */
[----:B------:R-:W-:Y:S02]  /*2ab0*/  @!UP0 USHF.R.U32.HI UR9, URZ, UR11, UR9 ;  /* 0x0000000bff098299 */ /* 0x000fe40008011609 */
[----:B------:R-:W-:Y:S02]  /*2ac0*/  UIADD3 UR11, UPT, UPT, -UR10, URZ, URZ ;  /* 0x000000ff0a0b7290 */ /* 0x000fe4000fffe1ff */
[----:B------:R-:W-:Y:S02]  /*2ad0*/  @!UP0 USEL UR9, UR7, UR9, !UP3 ;  /* 0x0000000907098287 */ /* 0x000fe4000d800000 */
[----:B------:R-:W-:-:S02]  /*2ae0*/  UIMAD UR11, UR42, UR11, UR4 ;  /* 0x0000000b2a0b72a4 */ /* 0x000fc4000f8e0204 */
[----:B------:R-:W-:Y:S02]  /*2af0*/  @!UP0 UIADD3 UR10, UPT, UPT, UR10, -UR9, URZ ;  /* 0x800000090a0a8290 */ /* 0x000fe4000fffe0ff */
[----:B------:R-:W-:Y:S02]  /*2b00*/  @!UP0 UIMAD UR9, UR11, UR8, UR9 ;  /* 0x000000080b0982a4 */ /* 0x000fe4000f8e0209 */
[----:B------:R-:W-:Y:S02]  /*2b10*/  @!UP0 UIMAD UR4, UR42, UR10, UR7 ;  /* 0x0000000a2a0482a4 */ /* 0x000fe4000f8e0207 */
[----:B------:R-:W-:Y:S02]  /*2b20*/  UIMAD UR8, UR20, UR12, UR37 ;  /* 0x0000000c140872a4 */ /* 0x000fe4000f8e0225 */
[----:B------:R-:W-:Y:S01]  /*2b30*/  UIMAD UR27, UR4, UR14, UR15 ;  /* 0x0000000e041b72a4 */ /* 0x000fe2000f8e020f */
[----:B------:R-:W-:Y:S02]  /*2b40*/  @!UP0 UMOV UR7, UR9 ;  /* 0x0000000900078c82 */ /* 0x000fe40008000000 */
[----:B------:R-:W-:-:S12]  /*2b50*/  UIMAD UR37, UR7, UR20, UR8 ;  /* 0x00000014072572a4 */ /* 0x000fd8000f8e0208 */
.L_x_41:
[----:B------:R-:W2:Y:S02]  /*2b60*/  LDCU UR4, c[0x0][0xb30] ;  /* 0x00016600ff0477ac */ /* 0x000ea40008000800 */
[----:B--2---:R-:W-:-:S09]  /*2b70*/  UISETP.NE.AND UP0, UPT, UR4, 0x1, UPT ;  /* 0x000000010400788c */ /* 0x004fd2000bf05270 */
[----:B------:R-:W-:Y:S05]  /*2b80*/  BRA.U UP0, `(.L_x_42) ;  /* 0x0000000100447547 */ /* 0x000fea000b800000 */
[----:B------:R-:W2:Y:S01]  /*2b90*/  LDCU.128 UR12, c[0x0][0xb10] ;  /* 0x00016200ff0c77ac */ /* 0x000ea20008000c00 */
[----:B------:R-:W3:Y:S01]  /*2ba0*/  LDCU UR16, c[0x0][0xb0c] ;  /* 0x00016180ff1077ac */ /* 0x000ee20008000800 */
[----:B------:R-:W4:Y:S01]  /*2bb0*/  LDCU UR17, c[0x0][0xb20] ;  /* 0x00016400ff1177ac */ /* 0x000f220008000800 */
[----:B--2---:R-:W-:Y:S02]  /*2bc0*/  UIMAD.WIDE.U32 UR10, UR37, UR12, URZ ;  /* 0x0000000c250a72a5 */ /* 0x004fe4000f8e00ff */
[----:B------:R-:W-:Y:S02]  /*2bd0*/  UIMAD.WIDE.U32 UR8, UR27, UR15, URZ ;  /* 0x0000000f1b0872a5 */ /* 0x000fe4000f8e00ff */
[----:B---3--:R-:W-:Y:S02]  /*2be0*/  UISETP.NE.AND UP2, UPT, UR16, 0x1, UPT ;  /* 0x000000011000788c */ /* 0x008fe4000bf45270 */
[----:B------:R-:W-:Y:S01]  /*2bf0*/  UISETP.NE.AND UP0, UPT, UR14, 0x1, UPT ;  /* 0x000000010e00788c */ /* 0x000fe2000bf05270 */
[----:B------:R-:W-:-:S02]  /*2c00*/  UMOV UR7, UR11 ;  /* 0x0000000b00077c82 */ /* 0x000fc40008000000 */
[----:B------:R-:W-:Y:S01]  /*2c10*/  UMOV UR4, UR9 ;  /* 0x0000000900047c82 */ /* 0x000fe20008000000 */
[----:B------:R-:W-:Y:S02]  /*2c20*/  USHF.R.U32.HI UR7, URZ, UR13, UR7 ;  /* 0x0000000dff077299 */ /* 0x000fe40008011607 */
[----:B----4-:R-:W-:Y:S02]  /*2c30*/  USHF.R.U32.HI UR4, URZ, UR17, UR4 ;  /* 0x00000011ff047299 */ /* 0x010fe40008011604 */
[----:B------:R-:W-:Y:S02]  /*2c40*/  USEL UR7, UR37, UR7, !UP2 ;  /* 0x0000000725077287 */ /* 0x000fe4000d000000 */
[----:B------:R-:W-:-:S04]  /*2c50*/  USEL UR4, UR27, UR4, !UP0 ;  /* 0x000000041b047287 */ /* 0x000fc8000c000000 */
[----:B------:R-:W-:Y:S02]  /*2c60*/  UIADD3 UR8, UPT, UPT, UR7, -UR4, URZ ;  /* 0x8000000407087290 */ /* 0x000fe4000fffe0ff */
[----:B------:R-:W-:Y:S02]  /*2c70*/  UIADD3 UR4, UPT, UPT, -UR7, UR4, URZ ;  /* 0x0000000407047290 */ /* 0x000fe4000fffe1ff */
[----:B------:R-:W-:Y:S02]  /*2c80*/  UIMAD UR27, UR8, UR14, UR27 ;  /* 0x0000000e081b72a4 */ /* 0x000fe4000f8e021b */
[----:B------:R-:W-:-:S12]  /*2c90*/  UIMAD UR37, UR4, UR16, UR37 ;  /* 0x00000010042572a4 */ /* 0x000fd8000f8e0225 */
.L_x_42:
[----:B------:R-:W-:Y:S01]  /*2ca0*/  VIADD R11, R11, 0x1 ;  /* 0x000000010b0b7836 */ /* 0x000fe20000000000 */
[----:B------:R-:W-:Y:S02]  /*2cb0*/  R2UR UR7, R48 ;  /* 0x00000000300772ca */ /* 0x000fe400000e0000 */
[----:B------:R-:W-:Y:S02]  /*2cc0*/  R2UR UR4, R47 ;  /* 0x000000002f0472ca */ /* 0x000fe400000e0000 */
[C---:B------:R-:W-:Y:S02]  /*2cd0*/  ISETP.NE.AND P0, PT, R11.reuse, 0x2, PT ;  /* 0x000000020b00780c */ /* 0x040fe40003f05270 */
[----:B------:R-:W-:Y:S02]  /*2ce0*/  PLOP3.LUT P1, PT, PT, PT, PT, 0x80, 0x8 ;  /* 0x000000000008781c */ /* 0x000fe40003f2f070 */
[----:B-1----:R-:W-:Y:S02]  /*2cf0*/  SEL R0, RZ, 0x1, P0 ;  /* 0x00000001ff007807 */ /* 0x002fe40000000000 */
[----:B------:R-:W-:-:S02]  /*2d00*/  SEL R11, R11, RZ, P0 ;  /* 0x000000ff0b0b7207 */ /* 0x000fc40000000000 */
[----:B------:R-:W-:Y:S01]  /*2d10*/  LOP3.LUT R10, R10, R0, RZ, 0x3c, !PT ;  /* 0x000000000a0a7212 */ /* 0x000fe200078e3cff */
[----:B------:R-:W-:Y:S02]  /*2d20*/  UIADD3 UR26, UPT, UPT, UR37, UR7, URZ ;  /* 0x00000007251a7290 */ /* 0x000fe4000fffe0ff */
[----:B------:R-:W-:Y:S01]  /*2d30*/  UIADD3 UR30, UPT, UPT, UR27, UR4, URZ ;  /* 0x000000041b1e7290 */ /* 0x000fe2000fffe0ff */
[----:B------:R-:W-:Y:S11]  /*2d40*/  BRA.U UP1, `(.L_x_43) ;  /* 0xfffffff101347547 */ /* 0x000ff6000b83ffff */
[----:B------:R-:W-:Y:S01]  /*2d50*/  UIADD3 UR7, UPT, UPT, UR6, 0x1a8, URZ ;  /* 0x000001a806077890 */ /* 0x000fe2000fffe0ff */
[----:B------:R-:W-:-:S03]  /*2d60*/  SHF.L.U32 R2, R12, 0x1f, RZ ;  /* 0x0000001f0c027819 */ /* 0x000fc600000006ff */
[----:B------:R-:W-:-:S09]  /*2d70*/  ULEA UR4, UR5, UR7, 0x3 ;  /* 0x0000000705047291 */ /* 0x000fd2000f8e18ff */
[----:B------:R-:W1:Y:S02]  /*2d80*/  SYNCS.PHASECHK.TRANS64.TRYWAIT P0, [UR4], R2 ;  /* 0x00000002ff0075a7 */ /* 0x000e640008001104 */
[----:B-1----:R-:W-:Y:S05]  /*2d90*/  @!P0 BRA `(.L_x_44) ;  /* 0x0000006800848947 */ /* 0x002fea0003800000 */
.L_x_177:
[----:B------:R-:W-:-:S04]  /*2da0*/  UIADD3 UR4, UPT, UPT, UR5, 0x1, URZ ;  /* 0x0000000105047890 */ /* 0x000fc8000fffe0ff */
[----:B------:R-:W-:-:S04]  /*2db0*/  UISETP.NE.AND UP0, UPT, UR4, 0x35, UPT ;  /* 0x000000350400788c */ /* 0x000fc8000bf05270 */
[----:B------:R-:W-:Y:S02]  /*2dc0*/  USEL UR6, URZ, 0x1, UP0 ;  /* 0x00000001ff067887 */ /* 0x000fe40008000000 */
[----:B------:R-:W-:-:S04]  /*2dd0*/  USEL UR4, UR4, URZ, UP0 ;  /* 0x000000ff04047287 */ /* 0x000fc80008000000 */
[----:B------:R-:W-:Y:S01]  /*2de0*/  ULEA UR5, UR4, UR7, 0x3 ;  /* 0x0000000704057291 */ /* 0x000fe2000f8e18ff */
[----:B-1----:R-:W-:-:S04]  /*2df0*/  LOP3.LUT R2, R12, UR6, RZ, 0x3c, !PT ;  /* 0x000000060c027c12 */ /* 0x002fc8000f8e3cff */
[----:B------:R-:W-:-:S04]  /*2e00*/  SHF.L.U32 R3, R2, 0x1f, RZ ;  /* 0x0000001f02037819 */ /* 0x000fc800000006ff */
[----:B------:R-:W1:Y:S02]  /*2e10*/  SYNCS.PHASECHK.TRANS64.TRYWAIT P0, [UR5], R3 ;  /* 0x00000003ff0075a7 */ /* 0x000e640008001105 */
[----:B-1----:R-:W-:Y:S05]  /*2e20*/  @!P0 BRA `(.L_x_45) ;  /* 0x0000006800788947 */ /* 0x002fea0003800000 */
.L_x_179:
[----:B------:R-:W-:-:S04]  /*2e30*/  UIADD3 UR4, UPT, UPT, UR4, 0x1, URZ ;  /* 0x0000000104047890 */ /* 0x000fc8000fffe0ff */
[----:B------:R-:W-:-:S04]  /*2e40*/  UISETP.NE.AND UP0, UPT, UR4, 0x35, UPT ;  /* 0x000000350400788c */ /* 0x000fc8000bf05270 */
[----:B------:R-:W-:Y:S02]  /*2e50*/  USEL UR6, URZ, 0x1, UP0 ;  /* 0x00000001ff067887 */ /* 0x000fe40008000000 */
[----:B------:R-:W-:-:S04]  /*2e60*/  USEL UR4, UR4, URZ, UP0 ;  /* 0x000000ff04047287 */ /* 0x000fc80008000000 */
[----:B------:R-:W-:Y:S01]  /*2e70*/  ULEA UR5, UR4, UR7, 0x3 ;  /* 0x0000000704057291 */ /* 0x000fe2000f8e18ff */
[----:B------:R-:W-:-:S04]  /*2e80*/  LOP3.LUT R2, R2, UR6, RZ, 0x3c, !PT ;  /* 0x0000000602027c12 */ /* 0x000fc8000f8e3cff */
[----:B-1----:R-:W-:-:S04]  /*2e90*/  SHF.L.U32 R3, R2, 0x1f, RZ ;  /* 0x0000001f02037819 */ /* 0x002fc800000006ff */
[----:B------:R-:W1:Y:S02]  /*2ea0*/  SYNCS.PHASECHK.TRANS64.TRYWAIT P0, [UR5], R3 ;  /* 0x00000003ff0075a7 */ /* 0x000e640008001105 */
[----:B-1----:R-:W-:Y:S05]  /*2eb0*/  @!P0 BRA `(.L_x_46) ;  /* 0x00000068006c8947 */ /* 0x002fea0003800000 */
.L_x_181:
        /* <DEDUP_REMOVED lines=9> */
.L_x_183:
        /* <DEDUP_REMOVED lines=9> */
.L_x_185:
        /* <DEDUP_REMOVED lines=9> */
.L_x_187:
        /* <DEDUP_REMOVED lines=9> */
.L_x_189:
        /* <DEDUP_REMOVED lines=9> */
.L_x_191:
        /* <DEDUP_REMOVED lines=9> */
.L_x_193:
        /* <DEDUP_REMOVED lines=9> */
.L_x_195:
        /* <DEDUP_REMOVED lines=9> */
.L_x_197:
        /* <DEDUP_REMOVED lines=9> */
.L_x_199:
        /* <DEDUP_REMOVED lines=9> */
.L_x_201:
        /* <DEDUP_REMOVED lines=9> */
.L_x_203:
        /* <DEDUP_REMOVED lines=9> */
.L_x_205:
        /* <DEDUP_REMOVED lines=9> */
.L_x_207:
        /* <DEDUP_REMOVED lines=9> */
.L_x_209:
        /* <DEDUP_REMOVED lines=9> */
.L_x_211:
        /* <DEDUP_REMOVED lines=9> */
.L_x_213:
        /* <DEDUP_REMOVED lines=9> */
.L_x_215:
        /* <DEDUP_REMOVED lines=9> */
.L_x_217:
        /* <DEDUP_REMOVED lines=9> */
.L_x_219:
        /* <DEDUP_REMOVED lines=9> */
.L_x_221:
        /* <DEDUP_REMOVED lines=9> */
.L_x_223:
        /* <DEDUP_REMOVED lines=9> */
.L_x_225:
        /* <DEDUP_REMOVED lines=9> */
.L_x_227:
        /* <DEDUP_REMOVED lines=9> */
.L_x_229:
        /* <DEDUP_REMOVED lines=9> */
.L_x_231:
        /* <DEDUP_REMOVED lines=9> */
.L_x_233:
        /* <DEDUP_REMOVED lines=9> */
.L_x_235:
        /* <DEDUP_REMOVED lines=9> */
.L_x_237:
        /* <DEDUP_REMOVED lines=9> */
.L_x_239:
        /* <DEDUP_REMOVED lines=9> */
.L_x_241:
        /* <DEDUP_REMOVED lines=9> */
.L_x_243:
        /* <DEDUP_REMOVED lines=9> */
.L_x_245:
        /* <DEDUP_REMOVED lines=9> */
.L_x_247:
        /* <DEDUP_REMOVED lines=9> */
.L_x_249:
        /* <DEDUP_REMOVED lines=9> */
.L_x_251:
        /* <DEDUP_REMOVED lines=9> */
.L_x_253:
        /* <DEDUP_REMOVED lines=9> */
.L_x_255:
        /* <DEDUP_REMOVED lines=9> */
.L_x_257:
        /* <DEDUP_REMOVED lines=9> */
.L_x_259:
        /* <DEDUP_REMOVED lines=9> */
.L_x_261:
        /* <DEDUP_REMOVED lines=9> */
.L_x_263:
        /* <DEDUP_REMOVED lines=9> */
.L_x_265:
        /* <DEDUP_REMOVED lines=9> */
.L_x_267:
        /* <DEDUP_REMOVED lines=9> */
.L_x_269:
        /* <DEDUP_REMOVED lines=9> */
.L_x_271:
        /* <DEDUP_REMOVED lines=9> */
.L_x_273:
        /* <DEDUP_REMOVED lines=9> */
.L_x_275:
        /* <DEDUP_REMOVED lines=9> */
.L_x_277:
        /* <DEDUP_REMOVED lines=9> */
.L_x_279:
[----:B------:R-:W-:-:S04]  /*4a50*/  UIADD3 UR4, UPT, UPT, UR4, 0x1, URZ ;  /* 0x0000000104047890 */ /* 0x000fc8000fffe0ff */
[----:B------:R-:W-:-:S04]  /*4a60*/  UISETP.NE.AND UP0, UPT, UR4, 0x35, UPT ;  /* 0x000000350400788c */ /* 0x000fc8000bf05270 */
[----:B------:R-:W-:Y:S02]  /*4a70*/  USEL UR5, URZ, 0x1, UP0 ;  /* 0x00000001ff057887 */ /* 0x000fe40008000000 */
[----:B------:R-:W-:-:S04]  /*4a80*/  USEL UR4, UR4, URZ, UP0 ;  /* 0x000000ff04047287 */ /* 0x000fc80008000000 */
[----:B------:R-:W-:Y:S01]  /*4a90*/  ULEA UR4, UR4, UR7, 0x3 ;  /* 0x0000000704047291 */ /* 0x000fe2000f8e18ff */
[----:B------:R-:W-:-:S04]  /*4aa0*/  LOP3.LUT R2, R2, UR5, RZ, 0x3c, !PT ;  /* 0x0000000502027c12 */ /* 0x000fc8000f8e3cff */
[----:B------:R-:W-:Y:S01]  /*4ab0*/  SHF.L.U32 R2, R2, 0x1f, RZ ;  /* 0x0000001f02027819 */ /* 0x000fe200000006ff */
[----:B-1----:R-:W-:-:S07]  /*4ac0*/  IMAD.U32 R0, RZ, RZ, UR4 ;  /* 0x00000004ff007e24 */ /* 0x002fce000f8e00ff */
.L_x_96:
[----:B-1----:R1:W2:Y:S02]  /*4ad0*/  SYNCS.PHASECHK.TRANS64.TRYWAIT P0, [R0+URZ], R2 ;  /* 0x00000002000075a7 */ /* 0x0022a400080011ff */
[----:B--2---:R-:W-:Y:S05]  /*4ae0*/  @!P0 NANOSLEEP.SYNCS 0x989680 ;  /* 0x009896800000895d */ /* 0x004fea0003900000 */
[----:B------:R-:W2:Y:S02]  /*4af0*/  @!P0 SYNCS.PHASECHK.TRANS64 P0, [R0+URZ], R2 ;  /* 0x00000002000085a7 */ /* 0x000ea400080010ff */
[----:B--2---:R-:W-:Y:S05]  /*4b00*/  @P0 EXIT ;  /* 0x000000000000094d */ /* 0x004fea0003800000 */
[----:B------:R-:W-:Y:S05]  /*4b10*/  BRA `(.L_x_96) ;  /* 0xfffffffc00ec7947 */ /* 0x000fea000383ffff */
.L_x_23:
[----:B------:R-:W-:-:S04]  /*4b20*/  UISETP.NE.AND UP0, UPT, UR54, URZ, UPT ;  /* 0x000000ff3600728c */ /* 0x000fc8000bf05270 */
[----:B------:R-:W-:-:S09]  /*4b30*/  UISETP.NE.OR UP0, UPT, UR18, 0x1, UP0 ;  /* 0x000000011200788c */ /* 0x000fd20008705670 */
[----:B------:R-:W-:Y:S05]  /*4b40*/  BRA.U UP0, `(.L_x_97) ;  /* 0x0000000500487547 */ /* 0x000fea000b800000 */
[----:B------:R-:W-:Y:S01]  /*4b50*/  ISETP.GE.U32.AND P2, PT, R0, 0x2, PT ;  /* 0x000000020000780c */ /* 0x000fe20003f46070 */
[----:B------:R-:W-:Y:S01]  /*4b60*/  IMAD.MOV.U32 R12, RZ, RZ, 0x1 ;  /* 0x00000001ff0c7424 */ /* 0x000fe200078e00ff */
[----:B------:R-:W-:Y:S02]  /*4b70*/  CS2R R10, SRZ ;  /* 0x00000000000a7805 */ /* 0x000fe4000001ff00 */
[----:B------:R-:W-:Y:S01]  /*4b80*/  CS2R R8, SRZ ;  /* 0x0000000000087805 */ /* 0x000fe2000001ff00 */
[----:B------:R-:W-:Y:S01]  /*4b90*/  UMOV UR6, 0x400 ;  /* 0x0000040000067882 */ /* 0x000fe20000000000 */
[----:B------:R-:W-:Y:S01]  /*4ba0*/  UMOV UR5, URZ ;  /* 0x000000ff00057c82 */ /* 0x000fe20008000000 */
[----:B------:R-:W-:-:S12]  /*4bb0*/  ULEA UR6, UR54, UR6, 0x18 ;  /* 0x0000000636067291 */ /* 0x000fd8000f8ec0ff */
.L_x_101:
[----:B------:R-:W-:Y:S02]  /*4bc0*/  LEA R2, R8, UR6, 0x3 ;  /* 0x0000000608027c11 */ /* 0x000fe4000f8e18ff */
[----:B------:R-:W-:-:S03]  /*4bd0*/  SHF.L.U32 R4, R9, 0x1f, RZ ;  /* 0x0000001f09047819 */ /* 0x000fc600000006ff */
[----:B------:R-:W-:Y:S01]  /*4be0*/  VIADD R5, R2, 0x400 ;  /* 0x0000040002057836 */ /* 0x000fe20000000000 */
[----:B------:R-:W2:Y:S02]  /*4bf0*/  SYNCS.PHASECHK.TRANS64.TRYWAIT P0, [R2+URZ+0x3f0], R4 ;  /* 0x0003f004020075a7 */ /* 0x000ea400080011ff */
[----:B--2---:R-:W-:Y:S05]  /*4c00*/  @!P0 BRA `(.L_x_98) ;  /* 0x0000005c00c88947 */ /* 0x004fea0003800000 */
.L_x_280:
[----:B------:R-:W-:Y:S01]  /*4c10*/  ULEA UR4, UR5, UR6, 0x3 ;  /* 0x0000000605047291 */ /* 0x000fe2000f8e18ff */
[----:B--2---:R-:W-:Y:S01]  /*4c20*/  PRMT R2, RZ, 0x654, R5 ;  /* 0x00000654ff027816 */ /* 0x004fe20000000005 */
[----:B------:R-:W-:Y:S01]  /*4c30*/  @!P2 IMAD.MOV.U32 R4, RZ, RZ, 0x10 ;  /* 0x00000010ff04a424 */ /* 0x000fe200078e00ff */
[----:B------:R-:W-:Y:S01]  /*4c40*/  SHF.L.U32 R5, R12, 0x1f, RZ ;  /* 0x0000001f0c057819 */ /* 0x000fe200000006ff */
[----:B------:R-:W-:Y:S01]  /*4c50*/  UIADD3 UR7, UPT, UPT, UR4, 0x390, URZ ;  /* 0x0000039004077890 */ /* 0x000fe2000fffe0ff */
[----:B------:R2:W-:Y:S05]  /*4c60*/  SYNCS.ARRIVE.TRANS64.RED.A1T0 RZ, [R2+URZ], RZ ;  /* 0x000000ff02ff79a7 */ /* 0x0005ea00081004ff */
[----:B------:R-:W-:Y:S01]  /*4c70*/  IMAD.U32 R6, RZ, RZ, UR7 ;  /* 0x00000007ff067e24 */ /* 0x000fe2000f8e00ff */
[----:B------:R-:W3:Y:S04]  /*4c80*/  SYNCS.PHASECHK.TRANS64.TRYWAIT P0, [UR4+0x3a0], R5 ;  /* 0x0003a005ff0075a7 */ /* 0x000ee80008001104 */
[----:B------:R-:W-:Y:S01]  /*4c90*/  PRMT R6, R0, 0x654, R6 ;  /* 0x0000065400067816 */ /* 0x000fe20000000006 */
[----:B--23--:R-:W-:Y:S06]  /*4ca0*/  @!P0 BRA `(.L_x_99) ;  /* 0x0000005c00b48947 */ /* 0x00cfec0003800000 */
.L_x_282:
[----:B------:R-:W-:Y:S01]  /*4cb0*/  ULEA UR8, UR5, UR6, 0x4 ;  /* 0x0000000605087291 */ /* 0x000fe2000f8e20ff */
[----:B------:R-:W-:Y:S01]  /*4cc0*/  SEL R3, R6, R3, !P2 ;  /* 0x0000000306037207 */ /* 0x000fe20005000000 */
[----:B------:R-:W-:Y:S01]  /*4cd0*/  UIADD3 UR9, UPT, UPT, UR4, 0x390, URZ ;  /* 0x0000039004097890 */ /* 0x000fe2000fffe0ff */
[----:B--2---:R-:W-:Y:S01]  /*4ce0*/  LEA R2, R11, UR6, 0x3 ;  /* 0x000000060b027c11 */ /* 0x004fe2000f8e18ff */
[----:B------:R-:W-:Y:S01]  /*4cf0*/  UIADD3 UR8, UPT, UPT, UR8, 0x420, URZ ;  /* 0x0000042008087890 */ /* 0x000fe2000fffe0ff */
[----:B------:R2:W-:Y:S01]  /*4d00*/  @!P2 SYNCS.ARRIVE.TRANS64.RED RZ, [R3+URZ], R4 ;  /* 0x0000000403ffa9a7 */ /* 0x0005e200080004ff */
[----:B------:R-:W-:Y:S01]  /*4d10*/  UIADD3 UR4, UPT, UPT, UR5, 0x1, URZ ;  /* 0x0000000105047890 */ /* 0x000fe2000fffe0ff */
[----:B------:R-:W-:-:S03]  /*4d20*/  VIADD R8, R8, 0x1 ;  /* 0x0000000108087836 */ /* 0x000fc60000000000 */
[----:B------:R-:W-:Y:S02]  /*4d30*/  UISETP.NE.AND UP0, UPT, UR4, 0x2, UPT ;  /* 0x000000020400788c */ /* 0x000fe4000bf05270 */
[----:B------:R-:W-:Y:S01]  /*4d40*/  ISETP.NE.AND P0, PT, R8, 0x2, PT ;  /* 0x000000020800780c */ /* 0x000fe20003f05270 */
[----:B------:R-:W-:Y:S06]  /*4d50*/  UGETNEXTWORKID.BROADCAST [UR8], [UR9] ;  /* 0x00000000080073ca */ /* 0x000fec0008000100 */
[----:B------:R-:W-:Y:S02]  /*4d60*/  USEL UR7, URZ, 0x1, UP0 ;  /* 0x00000001ff077887 */ /* 0x000fe40008000000 */
[----:B------:R-:W-:-:S04]  /*4d70*/  USEL UR5, UR4, URZ, UP0 ;  /* 0x000000ff04057287 */ /* 0x000fc80008000000 */
[----:B------:R-:W-:Y:S02]  /*4d80*/  LOP3.LUT R12, R12, UR7, RZ, 0x3c, !PT ;  /* 0x000000070c0c7c12 */ /* 0x000fe4000f8e3cff */
[----:B--2---:R-:W-:-:S04]  /*4d90*/  SHF.L.U32 R4, R10, 0x1f, RZ ;  /* 0x0000001f0a047819 */ /* 0x004fc800000006ff */
[----:B------:R-:W2:Y:S02]  /*4da0*/  SYNCS.PHASECHK.TRANS64.TRYWAIT P1, [R2+URZ+0x390], R4 ;  /* 0x00039004020075a7 */ /* 0x000ea400080211ff */
[----:B--2---:R-:W-:Y:S05]  /*4db0*/  @!P1 BRA `(.L_x_100) ;  /* 0x0000005c00889947 */ /* 0x004fea0003800000 */
.L_x_283:
[C---:B--2---:R-:W-:Y:S01]  /*4dc0*/  LEA R4, R11.reuse, UR6, 0x4 ;  /* 0x000000060b047c11 */ /* 0x044fe2000f8e20ff */
[----:B------:R-:W-:Y:S01]  /*4dd0*/  VIADD R2, R2, 0x3a0 ;  /* 0x000003a002027836 */ /* 0x000fe20000000000 */
[----:B------:R-:W-:Y:S01]  /*4de0*/  SEL R8, R8, RZ, P0 ;  /* 0x000000ff08087207 */ /* 0x000fe20000000000 */
[----:B------:R-:W-:-:S03]  /*4df0*/  VIADD R11, R11, 0x1 ;  /* 0x000000010b0b7836 */ /* 0x000fc60000000000 */
[----:B------:R-:W2:Y:S01]  /*4e00*/  LDS.128 R4, [R4+0x420] ;  /* 0x0004200004047984 */ /* 0x000ea20000000c00 */
[----:B------:R-:W-:Y:S02]  /*4e10*/  PRMT R2, RZ, 0x654, R2 ;  /* 0x00000654ff027816 */ /* 0x000fe40000000002 */
[C---:B------:R-:W-:Y:S01]  /*4e20*/  ISETP.NE.AND P1, PT, R11.reuse, 0x2, PT ;  /* 0x000000020b00780c */ /* 0x040fe20003f25270 */
[----:B------:R-:W-:Y:S01]  /*4e30*/  @!PT LDS RZ, [RZ] ;  /* 0x00000000fffff984 */ /* 0x000fe20000000800 */
[----:B------:R-:W-:Y:S01]  /*4e40*/  @!PT LDS RZ, [RZ] ;  /* 0x00000000fffff984 */ /* 0x000fe20000000800 */
[----:B------:R-:W-:Y:S01]  /*4e50*/  @!PT LDS RZ, [RZ] ;  /* 0x00000000fffff984 */ /* 0x000fe20000000800 */
[----:B------:R-:W-:Y:S01]  /*4e60*/  @!PT LDS RZ, [RZ] ;  /* 0x00000000fffff984 */ /* 0x000fe20000000800 */
[----:B------:R3:W-:Y:S06]  /*4e70*/  MEMBAR.ALL.CTA ;  /* 0x0000000000007992 */ /* 0x0007ec0000008000 */
[----:B---3--:R-:W3:Y:S01]  /*4e80*/  FENCE.VIEW.ASYNC.S ;  /* 0x00000000000073c6 */ /* 0x008ee20000000000 */
[----:B------:R-:W-:Y:S01]  /*4e90*/  SEL R11, R11, RZ, P1 ;  /* 0x000000ff0b0b7207 */ /* 0x000fe20000800000 */
[----:B---3--:R3:W-:Y:S01]  /*4ea0*/  SYNCS.ARRIVE.TRANS64.RED.A1T0 RZ, [R2+URZ], RZ ;  /* 0x000000ff02ff79a7 */ /* 0x0087e200081004ff */
[----:B--2---:R-:W-:-:S02]  /*4eb0*/  LOP3.LUT P3, RZ, R6, 0x1, RZ, 0xc0, !PT ;  /* 0x0000000106ff7812 */ /* 0x004fc4000786c0ff */
[----:B------:R-:W-:-:S04]  /*4ec0*/  SEL R4, RZ, 0x1, P1 ;  /* 0x00000001ff047807 */ /* 0x000fc80000800000 */
[----:B------:R-:W-:Y:S02]  /*4ed0*/  LOP3.LUT R10, R10, R4, RZ, 0x3c, !PT ;  /* 0x000000040a0a7212 */ /* 0x000fe400078e3cff */
[----:B---3--:R-:W-:-:S04]  /*4ee0*/  SEL R2, RZ, 0x1, P0 ;  /* 0x00000001ff027807 */ /* 0x008fc80000000000 */
[----:B------:R-:W-:Y:S01]  /*4ef0*/  LOP3.LUT R9, R9, R2, RZ, 0x3c, !PT ;  /* 0x0000000209097212 */ /* 0x000fe200078e3cff */
[----:B------:R-:W-:Y:S06]  /*4f00*/  @P3 BRA `(.L_x_101) ;  /* 0xfffffffc002c3947 */ /* 0x000fec000383ffff */
[----:B------:R-:W-:Y:S01]  /*4f10*/  ULEA UR4, UR5, UR6, 0x3 ;  /* 0x0000000605047291 */ /* 0x000fe2000f8e18ff */
[----:B------:R-:W-:-:S08]  /*4f20*/  SHF.L.U32 R2, R12, 0x1f, RZ ;  /* 0x0000001f0c027819 */ /* 0x000fd000000006ff */
[----:B------:R-:W2:Y:S02]  /*4f30*/  SYNCS.PHASECHK.TRANS64 P0, [UR4+0x3a0], R2 ;  /* 0x0003a002ff0075a7 */ /* 0x000ea40008001004 */
[----:B--2---:R-:W-:Y:S05]  /*4f40*/  @P0 BRA `(.L_x_102) ;  /* 0x0000000000080947 */ /* 0x004fea0003800000 */
[----:B------:R-:W2:Y:S02]  /*4f50*/  SYNCS.PHASECHK.TRANS64.TRYWAIT P0, [UR4+0x3a0], R2 ;  /* 0x0003a002ff0075a7 */ /* 0x000ea40008001104 */
[----:B--2---:R-:W-:Y:S05]  /*4f60*/  @!P0 BRA `(.L_x_103) ;  /* 0x0000005c00308947 */ /* 0x004fea0003800000 */
.L_x_102:
[----:B------:R-:W-:-:S04]  /*4f70*/  UIADD3 UR7, UPT, UPT, UR5, 0x1, URZ ;  /* 0x0000000105077890 */ /* 0x000fc8000fffe0ff */
[----:B------:R-:W-:-:S04]  /*4f80*/  UISETP.NE.AND UP0, UPT, UR7, 0x2, UPT ;  /* 0x000000020700788c */ /* 0x000fc8000bf05270 */
[----:B------:R-:W-:Y:S02]  /*4f90*/  USEL UR8, URZ, 0x1, UP0 ;  /* 0x00000001ff087887 */ /* 0x000fe40008000000 */
[----:B------:R-:W-:-:S04]  /*4fa0*/  USEL UR7, UR7, URZ, UP0 ;  /* 0x000000ff07077287 */ /* 0x000fc80008000000 */
[----:B------:R-:W-:Y:S01]  /*4fb0*/  ULEA UR7, UR7, UR6, 0x3 ;  /* 0x0000000607077291 */ /* 0x000fe2000f8e18ff */
[----:B--2---:R-:W-:-:S04]  /*4fc0*/  LOP3.LUT R2, R12, UR8, RZ, 0x3c, !PT ;  /* 0x000000080c027c12 */ /* 0x004fc8000f8e3cff */
[----:B------:R-:W-:-:S04]  /*4fd0*/  SHF.L.U32 R0, R2, 0x1f, RZ ;  /* 0x0000001f02007819 */ /* 0x000fc800000006ff */
[----:B------:R-:W2:Y:S02]  /*4fe0*/  SYNCS.PHASECHK.TRANS64 P0, [UR7+0x3a0], R0 ;  /* 0x0003a000ff0075a7 */ /* 0x000ea40008001007 */
[----:B-12---:R-:W-:Y:S05]  /*4ff0*/  @P0 EXIT ;  /* 0x000000000000094d */ /* 0x006fea0003800000 */
[----:B------:R-:W-:Y:S02]  /*5000*/  SHF.L.U32 R2, R2, 0x1f, RZ ;  /* 0x0000001f02027819 */ /* 0x000fe400000006ff */
[----:B------:R-:W-:-:S07]  /*5010*/  MOV R0, UR7 ;  /* 0x0000000700007c02 */ /* 0x000fce0008000f00 */
.L_x_104:
[----:B-1----:R1:W2:Y:S02]  /*5020*/  SYNCS.PHASECHK.TRANS64.TRYWAIT P0, [R0+URZ+0x3a0], R2 ;  /* 0x0003a002000075a7 */ /* 0x0022a400080011ff */
[----:B--2---:R-:W-:Y:S05]  /*5030*/  @!P0 NANOSLEEP.SYNCS 0x989680 ;  /* 0x009896800000895d */ /* 0x004fea0003900000 */
[----:B------:R-:W2:Y:S02]  /*5040*/  @!P0 SYNCS.PHASECHK.TRANS64 P0, [R0+URZ+0x3a0], R2 ;  /* 0x0003a002000085a7 */ /* 0x000ea400080010ff */
[----:B--2---:R-:W-:Y:S05]  /*5050*/  @P0 EXIT ;  /* 0x000000000000094d */ /* 0x004fea0003800000 */
[----:B------:R-:W-:Y:S05]  /*5060*/  BRA `(.L_x_104) ;  /* 0xfffffffc00ec7947 */ /* 0x000fea000383ffff */
.L_x_97:
[----:B------:R-:W-:Y:S05]  /*5070*/  BRA.U UP5, `(.L_x_105) ;  /* 0x0000000d05807547 */ /* 0x000fea000b800000 */
[----:B------:R-:W-:Y:S01]  /*5080*/  UMOV UR4, 0x40 ;  /* 0x0000004000047882 */ /* 0x000fe20000000000 */
[----:B------:R-:W-:Y:S01]  /*5090*/  NOP ;  /* 0x0000000000007918 */ /* 0x000fe20000000000 */
[----:B------:R-:W-:Y:S01]  /*50a0*/  ULEA UR5, UR54, UR4, 0x18 ;  /* 0x0000000436057291 */ /* 0x000fe2000f8ec0ff */
[----:B------:R-:W-:Y:S02]  /*50b0*/  UMOV UR6, 0x400 ;  /* 0x0000040000067882 */ /* 0x000fe40000000000 */
[----:B------:R-:W-:-:S06]  /*50c0*/  ULEA UR6, UR54, UR6, 0x18 ;  /* 0x0000000636067291 */ /* 0x000fcc000f8ec0ff */
[----:B------:R-:W2:Y:S02]  /*50d0*/  LDS.U8 R0, [UR5+0x1c] ;  /* 0x00001c05ff007984 */ /* 0x000ea40008000000 */
[----:B--2---:R-:W-:-:S13]  /*50e0*/  ISETP.NE.AND P0, PT, R0, RZ, PT ;  /* 0x000000ff0000720c */ /* 0x004fda0003f05270 */
[----:B------:R-:W-:Y:S05]  /*50f0*/  @P0 BRA `(.L_x_106) ;  /* 0x0000000000580947 */ /* 0x000fea0003800000 */
[----:B------:R-:W-:-:S13]  /*5100*/  ELECT P0, URZ, PT ;  /* 0x0000000000ff782f */ /* 0x000fda0003800000 */
[----:B------:R-:W-:Y:S05]  /*5110*/  @!P0 BRA `(.L_x_107) ;  /* 0x0000000000608947 */ /* 0x000fea0003800000 */
[----:B------:R-:W-:Y:S01]  /*5120*/  UMOV UR4, 0x10 ;  /* 0x0000001000047882 */ /* 0x000fe20000000000 */
[----:B------:R-:W-:Y:S01]  /*5130*/  HFMA2 R0, -RZ, RZ, 0, 5.9604644775390625e-08 ;  /* 0x00000001ff007431 */ /* 0x000fe200000001ff */
[----:B------:R-:W-:-:S03]  /*5140*/  MOV R3, 0xffff ;  /* 0x0000ffff00037802 */ /* 0x000fc60000000f00 */
[----:B------:R-:W-:Y:S04]  /*5150*/  DEPBAR.LE SB2, 0x36 ;  /* 0x0000ad800000791a */ /* 0x000fe80000000000 */
[----:B------:R-:W2:Y:S02]  /*5160*/  UTCATOMSWS.FIND_AND_SET.ALIGN UP0, UR4, UR4 ;  /* 0x00000004000475e3 */ /* 0x000ea40008000800 */
[----:B--2---:R-:W-:Y:S01]  /*5170*/  MOV R4, UR4 ;  /* 0x0000000400047c02 */ /* 0x004fe20008000f00 */
[----:B------:R-:W-:Y:S06]  /*5180*/  BRA.U UP0, `(.L_x_108) ;  /* 0x0000000100187547 */ /* 0x000fec000b800000 */
.L_x_109:
[----:B------:R-:W-:Y:S05]  /*5190*/  NANOSLEEP 0x64 ;  /* 0x000000640000795d */ /* 0x000fea0003800000 */
[----:B------:R-:W-:-:S05]  /*51a0*/  UMOV UR4, 0x10 ;  /* 0x0000001000047882 */ /* 0x000fca0000000000 */
[----:B------:R-:W-:Y:S04]  /*51b0*/  DEPBAR.LE SB2, 0x36 ;  /* 0x0000ad800000791a */ /* 0x000fe80000000000 */
[----:B------:R-:W2:Y:S02]  /*51c0*/  UTCATOMSWS.FIND_AND_SET.ALIGN UP0, UR4, UR4 ;  /* 0x00000004000475e3 */ /* 0x000ea40008000800 */
[----:B--2---:R-:W-:Y:S01]  /*51d0*/  MOV R4, UR4 ;  /* 0x0000000400047c02 */ /* 0x004fe20008000f00 */
[----:B------:R-:W-:Y:S05]  /*51e0*/  BRA.U !UP0, `(.L_x_109) ;  /* 0xfffffffd08e87547 */ /* 0x000fea000b83ffff */
.L_x_108:
[-C--:B------:R-:W-:Y:S02]  /*51f0*/  SHF.L.U32 R3, R3, R4.reuse, RZ ;  /* 0x0000000403037219 */ /* 0x080fe400000006ff */
[----:B------:R-:W-:Y:S01]  /*5200*/  SHF.L.U32 R0, R0, R4, RZ ;  /* 0x0000000400007219 */ /* 0x000fe200000006ff */
[----:B------:R-:W-:Y:S02]  /*5210*/  IMAD.SHL.U32 R4, R4, 0x20, RZ ;  /* 0x0000002004047824 */ /* 0x000fe400078e00ff */
[----:B------:R2:W-:Y:S04]  /*5220*/  ATOMS.OR RZ, [UR5+0x14], R3 ;  /* 0x00001403ffff798c */ /* 0x0005e8000b000005 */
[----:B------:R2:W-:Y:S04]  /*5230*/  ATOMS.OR RZ, [UR5+0x18], R0 ;  /* 0x00001800ffff798c */ /* 0x0005e8000b000005 */
[----:B------:R2:W-:Y:S01]  /*5240*/  STS [UR6+0x440], R4 ;  /* 0x00044004ff007988 */ /* 0x0005e20008000806 */
[----:B------:R-:W-:Y:S05]  /*5250*/  BRA `(.L_x_107) ;  /* 0x0000000000107947 */ /* 0x000fea0003800000 */
.L_x_106:
[----:B------:R-:W-:Y:S02]  /*5260*/  MOV R0, 0xffffffff ;  /* 0xffffffff00007802 */ /* 0x000fe40000000f00 */
[----:B------:R-:W-:-:S03]  /*5270*/  MOV R4, 0x52a0 ;  /* 0x000052a000047802 */ /* 0x000fc60000000f00 */
[----:B------:R2:W-:Y:S04]  /*5280*/  STS [UR6+0x440], R0 ;  /* 0x00044000ff007988 */ /* 0x0005e80008000806 */
[----:B-12--5:R-:W-:Y:S05]  /*5290*/  CALL.REL.NOINC `($__internal_1_$__cuda_sm10x_tcgen05_guardrail_trap_phase_invalid_during_alloc) ;  /* 0x0000006000087944 */ /* 0x026fea0003c00000 */
.L_x_107:
[----:B------:R-:W-:Y:S05]  /*52a0*/  WARPSYNC.ALL ;  /* 0x0000000000007948 */ /* 0x000fea0003800000 */
[----:B------:R-:W3:Y:S01]  /*52b0*/  S2UR UR4, SR_CgaCtaId ;  /* 0x00000000000479c3 */ /* 0x000ee20000008800 */
[----:B------:R-:W-:Y:S01]  /*52c0*/  UMOV UR13, 0x400 ;  /* 0x00000400000d7882 */ /* 0x000fe20000000000 */
[----:B------:R-:W-:-:S06]  /*52d0*/  NOP ;  /* 0x0000000000007918 */ /* 0x000fcc0000000000 */
[----:B------:R-:W-:Y:S06]  /*52e0*/  BAR.ARV 0x6, 0xa0 ;  /* 0x0182800000007b1d */ /* 0x000fec0000002000 */
[----:B------:R-:W4:Y:S01]  /*52f0*/  LDCU UR5, c[0x0][0x38c] ;  /* 0x00007180ff0577ac */ /* 0x000f220008000800 */
[----:B------:R-:W-:Y:S01]  /*5300*/  LOP3.LUT R2, R2, 0xffff, RZ, 0xc0, !PT ;  /* 0x0000ffff02027812 */ /* 0x000fe200078ec0ff */
[----:B------:R-:W-:Y:S01]  /*5310*/  IMAD.MOV.U32 R11, RZ, RZ, 0x1 ;  /* 0x00000001ff0b7424 */ /* 0x000fe200078e00ff */
[----:B------:R-:W-:Y:S01]  /*5320*/  CS2R R8, SRZ ;  /* 0x0000000000087805 */ /* 0x000fe2000001ff00 */
[----:B------:R-:W1:Y:S01]  /*5330*/  LDCU UR8, c[0x0][0x38c] ;  /* 0x00007180ff0877ac */ /* 0x000e620008000800 */
[----:B------:R-:W-:Y:S01]  /*5340*/  R2UR UR15, R2 ;  /* 0x00000000020f72ca */ /* 0x000fe200000e0000 */
[----:B------:R-:W-:Y:S01]  /*5350*/  IMAD.MOV.U32 R10, RZ, RZ, RZ ;  /* 0x000000ffff0a7224 */ /* 0x000fe200078e00ff */
[----:B------:R-:W-:Y:S01]  /*5360*/  UMOV UR18, URZ ;  /* 0x000000ff00127c82 */ /* 0x000fe20008000000 */
[----:B------:R-:W-:Y:S01]  /*5370*/  UMOV UR10, URZ ;  /* 0x000000ff000a7c82 */ /* 0x000fe20008000000 */
[----:B---3--:R-:W-:Y:S01]  /*5380*/  ULEA UR13, UR4, UR13, 0x18 ;  /* 0x0000000d040d7291 */ /* 0x008fe2000f8ec0ff */
[----:B------:R-:W-:Y:S01]  /*5390*/  UMOV UR20, 0x0 ;  /* 0x0000000000147882 */ /* 0x000fe20000000000 */
[----:B------:R-:W-:-:S02]  /*53a0*/  UMOV UR21, 0x4100490 ;  /* 0x0410049000157882 */ /* 0x000fc40000000000 */
[----:B------:R-:W-:Y:S02]  /*53b0*/  UIADD3 UR6, UPT, UPT, UR13, 0x3800, URZ ;  /* 0x000038000d067890 */ /* 0x000fe4000fffe0ff */
[----:B------:R-:W-:Y:S02]  /*53c0*/  UIADD3 UR7, UPT, UPT, UR13, 0x1e000, URZ ;  /* 0x0001e0000d077890 */ /* 0x000fe4000fffe0ff */
[----:B----4-:R-:W-:Y:S01]  /*53d0*/  UIADD3 UR5, UPT, UPT, UR5, 0xf, URZ ;  /* 0x0000000f05057890 */ /* 0x010fe2000fffe0ff */
[----:B--2---:R-:W2:Y:S01]  /*53e0*/  LDS R0, [UR13+0x440] ;  /* 0x0004400dff007984 */ /* 0x004ea20008000800 */
[----:B------:R-:W-:Y:S02]  /*53f0*/  USHF.R.U32.HI UR6, URZ, 0x4, UR6 ;  /* 0x00000004ff067899 */ /* 0x000fe40008011606 */
[----:B------:R-:W-:Y:S02]  /*5400*/  USHF.R.S32.HI UR4, URZ, 0x1f, UR5 ;  /* 0x0000001fff047899 */ /* 0x000fe40008011405 */
[----:B------:R-:W-:-:S02]  /*5410*/  ULOP3.LUT UR6, UR6, 0x3fff, URZ, 0xc0, !UPT ;  /* 0x00003fff06067892 */ /* 0x000fc4000f8ec0ff */
[----:B------:R-:W-:Y:S02]  /*5420*/  ULEA.HI UR4, UR4, UR5, URZ, 0x4 ;  /* 0x0000000504047291 */ /* 0x000fe4000f8f20ff */
[----:B------:R-:W-:Y:S02]  /*5430*/  USHF.R.U32.HI UR5, URZ, 0x4, UR7 ;  /* 0x00000004ff057899 */ /* 0x000fe40008011607 */
[----:B------:R-:W-:Y:S02]  /*5440*/  USHF.R.S32.HI UR22, URZ, 0x4, UR4 ;  /* 0x00000004ff167899 */ /* 0x000fe40008011404 */
[----:B------:R-:W-:Y:S02]  /*5450*/  ULOP3.LUT UR5, UR5, 0x3fff, URZ, 0xc0, !UPT ;  /* 0x00003fff05057892 */ /* 0x000fe4000f8ec0ff */
[----:B------:R-:W-:Y:S02]  /*5460*/  UISETP.LT.AND UP0, UPT, UR22, 0x1, UPT ;  /* 0x000000011600788c */ /* 0x000fe4000bf01270 */
[----:B------:R-:W-:-:S02]  /*5470*/  ULOP3.LUT UR16, UR6, 0x10000, URZ, 0xfc, !UPT ;  /* 0x0001000006107892 */ /* 0x000fc4000f8efcff */
[----:B------:R-:W-:Y:S02]  /*5480*/  USEL UR23, UR22, 0x1, !UP0 ;  /* 0x0000000116177887 */ /* 0x000fe4000c000000 */
[----:B------:R-:W-:Y:S02]  /*5490*/  ULOP3.LUT UR17, UR5, 0x10000, URZ, 0xfc, !UPT ;  /* 0x0001000005117892 */ /* 0x000fe4000f8efcff */
[----:B------:R-:W-:Y:S02]  /*54a0*/  UIADD3 UR23, UPT, UPT, -UR23, URZ, URZ ;  /* 0x000000ff17177290 */ /* 0x000fe4000fffe1ff */
[----:B-1----:R-:W-:Y:S01]  /*54b0*/  UISETP.GE.AND UP4, UPT, UR8, 0x1, UPT ;  /* 0x000000010800788c */ /* 0x002fe2000bf86270 */
[----:B--2---:R-:W-:-:S15]  /*54c0*/  R2UR UR24, R0 ;  /* 0x00000000001872ca */ /* 0x004fde00000e0000 */
.L_x_116:
[----:B------:R-:W-:Y:S02]  /*54d0*/  LEA R0, R10, UR13, 0x3 ;  /* 0x0000000d0a007c11 */ /* 0x000fe4000f8e18ff */
[----:B------:R-:W-:Y:S02]  /*54e0*/  SHF.L.U32 R2, R9, 0x1f, RZ ;  /* 0x0000001f09027819 */ /* 0x000fe400000006ff */
[----:B------:R-:W-:Y:S01]  /*54f0*/  PLOP3.LUT P0, PT, PT, PT, UP4, 0x80, 0x8 ;  /* 0x000000000008781c */ /* 0x000fe20003f0f048 */
[----:B------:R-:W-:Y:S01]  /*5500*/  VIADD R3, R0, 0x3a0 ;  /* 0x000003a000037836 */ /* 0x000fe20000000000 */
[----:B-1----:R-:W1:Y:S02]  /*5510*/  SYNCS.PHASECHK.TRANS64.TRYWAIT P1, [R0+URZ+0x390], R2 ;  /* 0x00039002000075a7 */ /* 0x002e6400080211ff */
[----:B-1-3--:R-:W-:Y:S09]  /*5520*/  @!P1 BRA `(.L_x_110) ;  /* 0x0000005400d89947 */ /* 0x00aff20003800000 */
.L_x_285:
[----:B------:R-:W-:Y:S01]  /*5530*/  LEA R4, R10, UR13, 0x4 ;  /* 0x0000000d0a047c11 */ /* 0x000fe2000f8e20ff */
[----:B------:R-:W-:Y:S01]  /*5540*/  @UP4 ULEA UR4, UR10, UR13, 0x3 ;  /* 0x0000000d0a044291 */ /* 0x000fe2000f8e18ff */
[----:B------:R-:W-:Y:S01]  /*5550*/  PLOP3.LUT P2, PT, PT, PT, PT, 0x80, 0x8 ;  /* 0x000000000008781c */ /* 0x000fe20003f4f070 */
[----:B------:R-:W-:Y:S01]  /*5560*/  ULEA UR19, UR18, UR13, 0x3 ;  /* 0x0000000d12137291 */ /* 0x000fe2000f8e18ff */
[----:B------:R-:W-:Y:S02]  /*5570*/  PRMT R3, RZ, 0x654, R3 ;  /* 0x00000654ff037816 */ /* 0x000fe40000000003 */
[----:B------:R-:W2:Y:S01]  /*5580*/  LDS.128 R4, [R4+0x420] ;  /* 0x0004200004047984 */ /* 0x000ea20000000c00 */
[----:B-1----:R-:W-:Y:S02]  /*5590*/  @P0 SHF.L.U32 R2, R8, 0x1f, RZ ;  /* 0x0000001f08020819 */ /* 0x002fe400000006ff */
[----:B------:R-:W-:Y:S01]  /*55a0*/  SHF.L.U32 R0, R11, 0x1f, RZ ;  /* 0x0000001f0b007819 */ /* 0x000fe200000006ff */
[----:B------:R-:W-:Y:S01]  /*55b0*/  @!PT LDS RZ, [RZ] ;  /* 0x00000000fffff984 */ /* 0x000fe20000000800 */
[----:B------:R-:W-:Y:S01]  /*55c0*/  @!PT LDS RZ, [RZ] ;  /* 0x00000000fffff984 */ /* 0x000fe20000000800 */
[----:B------:R-:W-:Y:S01]  /*55d0*/  @!PT LDS RZ, [RZ] ;  /* 0x00000000fffff984 */ /* 0x000fe20000000800 */
[----:B------:R-:W-:Y:S01]  /*55e0*/  @!PT LDS RZ, [RZ] ;  /* 0x00000000fffff984 */ /* 0x000fe20000000800 */
[----:B------:R1:W-:Y:S06]  /*55f0*/  MEMBAR.ALL.CTA ;  /* 0x0000000000007992 */ /* 0x0003ec0000008000 */
[----:B-1----:R-:W1:Y:S02]  /*5600*/  FENCE.VIEW.ASYNC.S ;  /* 0x00000000000073c6 */ /* 0x002e640000000000 */
[----:B-1----:R1:W-:Y:S01]  /*5610*/  SYNCS.ARRIVE.TRANS64.RED.A1T0 RZ, [R3+URZ], RZ ;  /* 0x000000ff03ff79a7 */ /* 0x0023e200081004ff */
[----:B------:R1:W3:Y:S01]  /*5620*/  @P0 SYNCS.PHASECHK.TRANS64.TRYWAIT P2, [UR4], R2 ;  /* 0x00000002ff0005a7 */ /* 0x0002e20008041104 */
[----:B--2---:R-:W-:Y:S01]  /*5630*/  LOP3.LUT P1, RZ, R6, 0x1, RZ, 0xc0, !PT ;  /* 0x0000000106ff7812 */ /* 0x004fe2000782c0ff */
[----:B------:R-:W2:Y:S02]  /*5640*/  SYNCS.PHASECHK.TRANS64.TRYWAIT P0, [UR19+0x3d0], R0 ;  /* 0x0003d000ff0075a7 */ /* 0x000ea40008001113 */
[----:B-123--:R-:W-:Y:S10]  /*5650*/  @!P0 BRA `(.L_x_111) ;  /* 0x0000005400a08947 */ /* 0x00eff40003800000 */
.L_x_287:
[----:B------:R-:W-:Y:S01]  /*5660*/  IADD3 R10, PT, PT, R10, 0x1, RZ ;  /* 0x000000010a0a7810 */ /* 0x000fe20007ffe0ff */
[----:B------:R-:W-:Y:S06]  /*5670*/  BRA.U !UP4, `(.L_x_112) ;  /* 0x000000010ca07547 */ /* 0x000fec000b800000 */
[----:B------:R-:W-:Y:S02]  /*5680*/  ULEA.HI UR4, UR18, UR18, URZ, 0x1 ;  /* 0x0000001212047291 */ /* 0x000fe4000f8f08ff */
[----:B------:R-:W-:Y:S02]  /*5690*/  UPLOP3.LUT UP2, UPT, UPT, UPT, UPT, 0x40, 0x4 ;  /* 0x000000000004789c */ /* 0x000fe40003f4e870 */
[----:B------:R-:W-:Y:S02]  /*56a0*/  USHF.L.U32 UR5, UR4, 0x5, URZ ;  /* 0x0000000504057899 */ /* 0x000fe400080006ff */
[----:B------:R-:W-:Y:S02]  /*56b0*/  ULOP3.LUT UR14, UR4, 0xffe, URZ, 0xc0, !UPT ;  /* 0x00000ffe040e7892 */ /* 0x000fe4000f8ec0ff */
[----:B------:R-:W-:Y:S02]  /*56c0*/  ULOP3.LUT UR4, UR5, 0xffffffc0, URZ, 0xc0, !UPT ;  /* 0xffffffc005047892 */ /* 0x000fe4000f8ec0ff */
[----:B------:R-:W-:-:S02]  /*56d0*/  UIADD3 UR14, UPT, UPT, -UR14, UR18, URZ ;  /* 0x000000120e0e7290 */ /* 0x000fc4000fffe1ff */
[----:B------:R-:W-:Y:S01]  /*56e0*/  UIADD3 UR4, UPT, UPT, UR24, UR4, URZ ;  /* 0x0000000418047290 */ /* 0x000fe2000fffe0ff */
[----:B------:R-:W-:Y:S01]  /*56f0*/  UMOV UR12, UR23 ;  /* 0x00000017000c7c82 */ /* 0x000fe20008000000 */
[----:B------:R-:W-:Y:S02]  /*5700*/  UMOV UR11, UR22 ;  /* 0x00000016000b7c82 */ /* 0x000fe40008000000 */
[----:B------:R-:W-:Y:S01]  /*5710*/  ULEA UR14, UR14, UR4, 0x14 ;  /* 0x000000040e0e7291 */ /* 0x000fe2000f8ea0ff */
[----:B------:R-:W-:-:S11]  /*5720*/  UMOV UR5, UR10 ;  /* 0x0000000a00057c82 */ /* 0x000fd60008000000 */
.L_x_115:
[----:B------:R-:W-:Y:S02]  /*5730*/  UIADD3 UR12, UPT, UPT, UR12, 0x1, URZ ;  /* 0x000000010c0c7890 */ /* 0x000fe4000fffe0ff */
[----:B--2---:R-:W-:Y:S02]  /*5740*/  ULEA UR6, UR5, UR13, 0x3 ;  /* 0x0000000d05067291 */ /* 0x004fe4000f8e18ff */
[----:B------:R-:W-:Y:S01]  /*5750*/  UISETP.NE.AND UP3, UPT, UR12, URZ, UPT ;  /* 0x000000ff0c00728c */ /* 0x000fe2000bf65270 */
[----:B---3--:R-:W-:Y:S10]  /*5760*/  @P2 BRA `(.L_x_113) ;  /* 0x00000000000c2947 */ /* 0x008ff40003800000 */
[----:B-1----:R-:W-:Y:S04]  /*5770*/  SHF.L.U32 R2, R8, 0x1f, RZ ;  /* 0x0000001f08027819 */ /* 0x002fe800000006ff */
[----:B------:R-:W1:Y:S02]  /*5780*/  SYNCS.PHASECHK.TRANS64.TRYWAIT P0, [UR6], R2 ;  /* 0x00000002ff0075a7 */ /* 0x000e640008001106 */
[----:B-1----:R-:W-:Y:S05]  /*5790*/  @!P0 BRA `(.L_x_114) ;  /* 0x0000005400688947 */ /* 0x002fea0003800000 */
.L_x_113:
[----:B------:R-:W-:Y:S01]  /*57a0*/  UISETP.NE.AND UP0, UPT, UR11, 0x1, UPT ;  /* 0x000000010b00788c */ /* 0x000fe2000bf05270 */
[----:B------:R-:W-:Y:S01]  /*57b0*/  PLOP3.LUT P2, PT, PT, PT, PT, 0x80, 0x8 ;  /* 0x000000000008781c */ /* 0x000fe20003f4f070 */
[----:B------:R-:W-:Y:S02]  /*57c0*/  UIADD3 UR4, UPT, UPT, UR5, 0x1, URZ ;  /* 0x0000000105047890 */ /* 0x000fe4000fffe0ff */
[----:B------:R-:W-:Y:S02]  /*57d0*/  ULEA UR8, UR5, UR17, 0x7 ;  /* 0x0000001105087291 */ /* 0x000fe4000f8e38ff */
[----:B------:R-:W-:Y:S01]  /*57e0*/  UISETP.NE.AND UP1, UPT, UR4, 0x35, UPT ;  /* 0x000000350400788c */ /* 0x000fe2000bf25270 */
[----:B------:R-:W-:Y:S01]  /*57f0*/  PLOP3.LUT P0, PT, PT, PT, UP0, 0x80, 0x8 ;  /* 0x000000000008781c */ /* 0x000fe20003f0f008 */
[----:B------:R-:W-:Y:S02]  /*5800*/  UIADD3 UR11, UPT, UPT, UR11, -0x1, URZ ;  /* 0xffffffff0b0b7890 */ /* 0x000fe4000fffe0ff */
[----:B------:R-:W-:Y:S02]  /*5810*/  USEL UR7, URZ, 0x1, UP1 ;  /* 0x00000001ff077887 */ /* 0x000fe40008800000 */
[----:B------:R-:W-:Y:S01]  /*5820*/  USEL UR10, UR4, URZ, UP1 ;  /* 0x000000ff040a7287 */ /* 0x000fe20008800000 */
[----:B------:R-:W-:Y:S03]  /*5830*/  UMOV UR9, 0xc0004010 ;  /* 0xc000401000097882 */ /* 0x000fe60000000000 */
[----:B------:R-:W-:Y:S01]  /*5840*/  @UP0 ULEA UR4, UR10, UR13, 0x3 ;  /* 0x0000000d0a040291 */ /* 0x000fe2000f8e18ff */
[----:B------:R-:W-:Y:S01]  /*5850*/  LOP3.LUT R8, R8, UR7, RZ, 0x3c, !PT ;  /* 0x0000000708087c12 */ /* 0x000fe2000f8e3cff */
[----:B------:R-:W-:Y:S03]  /*5860*/  UMOV UR7, 0xc0004010 ;  /* 0xc000401000077882 */ /* 0x000fe60000000000 */
[----:B-1----:R-:W-:Y:S04]  /*5870*/  @P0 SHF.L.U32 R0, R8, 0x1f, RZ ;  /* 0x0000001f08000819 */ /* 0x002fe800000006ff */
[----:B------:R2:W3:Y:S01]  /*5880*/  @P0 SYNCS.PHASECHK.TRANS64.TRYWAIT P2, [UR4], R0 ;  /* 0x00000000ff0005a7 */ /* 0x0004e20008041104 */
[----:B------:R-:W-:Y:S02]  /*5890*/  UIADD3 UR4, UPT, UPT, UR6, 0x1a8, URZ ;  /* 0x000001a806047890 */ /* 0x000fe4000fffe0ff */
[----:B------:R-:W-:Y:S03]  /*58a0*/  ULEA UR6, UR5, UR16, 0x7 ;  /* 0x0000001005067291 */ /* 0x000fe6000f8e38ff */
[----:B------:R-:W-:Y:S06]  /*58b0*/  UMOV UR5, UR10 ;  /* 0x0000000a00057c82 */ /* 0x000fec0008000000 */
[----:B------:R2:W-:Y:S01]  /*58c0*/  UTCHMMA gdesc[UR6], gdesc[UR8], tmem[UR14], tmem[UR20], idesc[UR21], UP2 ;  /* 0x00ff1408060075ea */ /* 0x0005e2000900000e */
[----:B------:R-:W-:Y:S01]  /*58d0*/  UPLOP3.LUT UP2, UPT, UPT, UPT, UPT, 0x80, 0x8 ;  /* 0x000000000008789c */ /* 0x000fe20003f4f070 */
[----:B------:R2:W-:Y:S01]  /*58e0*/  UTCBAR.MULTICAST [UR4], URZ, UR15 ;  /* 0x000000ff040073e9 */ /* 0x0005e2000800080f */
[----:B------:R-:W-:Y:S09]  /*58f0*/  BRA.U UP3, `(.L_x_115) ;  /* 0xfffffffd038c7547 */ /* 0x000ff2000b83ffff */
.L_x_112:
[----:B--2---:R-:W-:Y:S01]  /*5900*/  UIADD3 UR4, UPT, UPT, UR18, 0x1, URZ ;  /* 0x0000000112047890 */ /* 0x004fe2000fffe0ff */
[C---:B------:R-:W-:Y:S01]  /*5910*/  ISETP.NE.AND P0, PT, R10.reuse, 0x2, PT ;  /* 0x000000020a00780c */ /* 0x040fe20003f05270 */
[----:B------:R-:W-:Y:S02]  /*5920*/  UIADD3 UR5, UPT, UPT, UR19, 0x3b0, URZ ;  /* 0x000003b013057890 */ /* 0x000fe4000fffe0ff */
[----:B------:R-:W-:Y:S01]  /*5930*/  UISETP.NE.AND UP0, UPT, UR4, 0x4, UPT ;  /* 0x000000040400788c */ /* 0x000fe2000bf05270 */
[----:B-1----:R-:W-:Y:S02]  /*5940*/  SEL R0, RZ, 0x1, P0 ;  /* 0x00000001ff007807 */ /* 0x002fe40000000000 */
[----:B------:R-:W-:Y:S01]  /*5950*/  SEL R10, R10, RZ, P0 ;  /* 0x000000ff0a0a7207 */ /* 0x000fe20000000000 */
[----:B------:R-:W-:Y:S01]  /*5960*/  USEL UR6, URZ, 0x1, UP0 ;  /* 0x00000001ff067887 */ /* 0x000fe20008000000 */
[----:B------:R-:W-:Y:S01]  /*5970*/  LOP3.LUT R9, R9, R0, RZ, 0x3c, !PT ;  /* 0x0000000009097212 */ /* 0x000fe200078e3cff */
[----:B------:R-:W-:Y:S01]  /*5980*/  USEL UR18, UR4, URZ, UP0 ;  /* 0x000000ff04127287 */ /* 0x000fe20008000000 */
[----:B------:R1:W-:Y:S03]  /*5990*/  UTCBAR [UR5], URZ ;  /* 0x000000ff050073e9 */ /* 0x0003e600080000ff */
[----:B------:R-:W-:Y:S01]  /*59a0*/  LOP3.LUT R11, R11, UR6, RZ, 0x3c, !PT ;  /* 0x000000060b0b7c12 */ /* 0x000fe2000f8e3cff */
[----:B------:R-:W-:Y:S07]  /*59b0*/  @P1 BRA `(.L_x_116) ;  /* 0xfffffff800c41947 */ /* 0x000fee000383ffff */
[----:B------:R-:W2:Y:S01]  /*59c0*/  S2UR UR8, SR_CgaCtaId ;  /* 0x00000000000879c3 */ /* 0x000ea20000008800 */
[----:B------:R-:W-:Y:S01]  /*59d0*/  ELECT P0, URZ, PT ;  /* 0x0000000000ff782f */ /* 0x000fe20003800000 */
[----:B------:R-:W-:Y:S01]  /*59e0*/  IMAD.MOV.U32 R0, RZ, RZ, 0x1 ;  /* 0x00000001ff007424 */ /* 0x000fe200078e00ff */
[----:B------:R-:W-:Y:S01]  /*59f0*/  UIADD3 UR13, UPT, UPT, UR13, 0x3d0, URZ ;  /* 0x000003d00d0d7890 */ /* 0x000fe2000fffe0ff */
[----:B------:R-:W-:Y:S01]  /*5a00*/  SHF.L.U32 R2, R11, 0x1f, RZ ;  /* 0x0000001f0b027819 */ /* 0x000fe200000006ff */
[----:B------:R-:W-:-:S03]  /*5a10*/  UMOV UR4, 0x40 ;  /* 0x0000004000047882 */ /* 0x000fc60000000000 */
[----:B------:R-:W-:Y:S01]  /*5a20*/  UVIRTCOUNT.DEALLOC.SMPOOL 0x80 ;  /* 0x000000800000784c */ /* 0x000fe20000000000 */
[----:B--2---:R-:W-:Y:S02]  /*5a30*/  ULEA UR8, UR8, UR4, 0x18 ;  /* 0x0000000408087291 */ /* 0x004fe4000f8ec0ff */
[----:B------:R-:W-:-:S07]  /*5a40*/  ULEA UR4, UR18, UR13, 0x3 ;  /* 0x0000000d12047291 */ /* 0x000fce000f8e18ff */
[----:B------:R2:W-:Y:S02]  /*5a50*/  @P0 STS.U8 [UR8+0x1c], R0 ;  /* 0x00001c00ff000988 */ /* 0x0005e40008000008 */
[----:B------:R-:W4:Y:S02]  /*5a60*/  SYNCS.PHASECHK.TRANS64.TRYWAIT P0, [UR4], R2 ;  /* 0x00000002ff0075a7 */ /* 0x000f240008001104 */
[----:B--2-4-:R-:W-:Y:S05]  /*5a70*/  @!P0 BRA `(.L_x_117) ;  /* 0x0000005000c88947 */ /* 0x014fea0003800000 */
.L_x_290:
[----:B------:R-:W-:-:S04]  /*5a80*/  UIADD3 UR4, UPT, UPT, UR18, 0x1, URZ ;  /* 0x0000000112047890 */ /* 0x000fc8000fffe0ff */
[----:B------:R-:W-:-:S04]  /*5a90*/  UISETP.NE.AND UP0, UPT, UR4, 0x4, UPT ;  /* 0x000000040400788c */ /* 0x000fc8000bf05270 */
[----:B------:R-:W-:Y:S02]  /*5aa0*/  USEL UR6, URZ, 0x1, UP0 ;  /* 0x00000001ff067887 */ /* 0x000fe40008000000 */
[----:B------:R-:W-:-:S04]  /*5ab0*/  USEL UR4, UR4, URZ, UP0 ;  /* 0x000000ff04047287 */ /* 0x000fc80008000000 */
[----:B-1----:R-:W-:Y:S01]  /*5ac0*/  ULEA UR5, UR4, UR13, 0x3 ;  /* 0x0000000d04057291 */ /* 0x002fe2000f8e18ff */
[----:B--2---:R-:W-:-:S04]  /*5ad0*/  LOP3.LUT R2, R11, UR6, RZ, 0x3c, !PT ;  /* 0x000000060b027c12 */ /* 0x004fc8000f8e3cff */
[----:B------:R-:W-:-:S04]  /*5ae0*/  SHF.L.U32 R3, R2, 0x1f, RZ ;  /* 0x0000001f02037819 */ /* 0x000fc800000006ff */
[----:B------:R-:W1:Y:S02]  /*5af0*/  SYNCS.PHASECHK.TRANS64.TRYWAIT P0, [UR5], R3 ;  /* 0x00000003ff0075a7 */ /* 0x000e640008001105 */
[----:B-1----:R-:W-:Y:S05]  /*5b00*/  @!P0 BRA `(.L_x_118) ;  /* 0x0000005000bc8947 */ /* 0x002fea0003800000 */
.L_x_292:
        /* <DEDUP_REMOVED lines=9> */
.L_x_294:
[----:B------:R-:W-:-:S04]  /*5ba0*/  UIADD3 UR4, UPT, UPT, UR4, 0x1, URZ ;  /* 0x0000000104047890 */ /* 0x000fc8000fffe0ff */
[----:B------:R-:W-:-:S04]  /*5bb0*/  UISETP.NE.AND UP0, UPT, UR4, 0x4, UPT ;  /* 0x000000040400788c */ /* 0x000fc8000bf05270 */
[----:B------:R-:W-:Y:S02]  /*5bc0*/  USEL UR5, URZ, 0x1, UP0 ;  /* 0x00000001ff057887 */ /* 0x000fe40008000000 */
[----:B------:R-:W-:-:S04]  /*5bd0*/  USEL UR4, UR4, URZ, UP0 ;  /* 0x000000ff04047287 */ /* 0x000fc80008000000 */
[----:B------:R-:W-:Y:S01]  /*5be0*/  ULEA UR4, UR4, UR13, 0x3 ;  /* 0x0000000d04047291 */ /* 0x000fe2000f8e18ff */
[----:B------:R-:W-:-:S04]  /*5bf0*/  LOP3.LUT R2, R2, UR5, RZ, 0x3c, !PT ;  /* 0x0000000502027c12 */ /* 0x000fc8000f8e3cff */
[----:B------:R-:W-:-:S04]  /*5c00*/  SHF.L.U32 R2, R2, 0x1f, RZ ;  /* 0x0000001f02027819 */ /* 0x000fc800000006ff */
[----:B------:R-:W2:Y:S02]  /*5c10*/  SYNCS.PHASECHK.TRANS64.TRYWAIT P0, [UR4], R2 ;  /* 0x00000002ff0075a7 */ /* 0x000ea40008001104 */
[----:B--2---:R-:W-:Y:S05]  /*5c20*/  @!P0 BRA `(.L_x_120) ;  /* 0x0000005000a48947 */ /* 0x004fea0003800000 */
.L_x_296:
[----:B------:R-:W-:Y:S01]  /*5c30*/  NOP ;  /* 0x0000000000007918 */ /* 0x000fe20000000000 */
[----:B-1----:R-:W1:Y:S01]  /*5c40*/  LDS R0, [UR8+0x14] ;  /* 0x00001408ff007984 */ /* 0x002e620008000800 */
[----:B------:R-:W-:Y:S01]  /*5c50*/  ULOP3.LUT UR4, UR24, 0xffff, URZ, 0xc0, !UPT ;  /* 0x0000ffff18047892 */ /* 0x000fe2000f8ec0ff */
[----:B------:R-:W-:Y:S01]  /*5c60*/  UMOV UR5, 0xffff ;  /* 0x0000ffff00057882 */ /* 0x000fe20000000000 */
[----:B------:R-:W-:Y:S02]  /*5c70*/  UMOV UR6, 0x1 ;  /* 0x0000000100067882 */ /* 0x000fe40000000000 */
[----:B------:R-:W-:-:S04]  /*5c80*/  USHF.R.U32.HI UR4, URZ, 0x5, UR4 ;  /* 0x00000005ff047899 */ /* 0x000fc80008011604 */
[----:B------:R-:W-:Y:S02]  /*5c90*/  USHF.L.U32 UR5, UR5, UR4, URZ ;  /* 0x0000000405057299 */ /* 0x000fe400080006ff */
[----:B------:R-:W-:-:S04]  /*5ca0*/  USHF.L.U32 UR4, UR6, UR4, URZ ;  /* 0x0000000406047299 */ /* 0x000fc800080006ff */
[----:B-1----:R-:W-:-:S04]  /*5cb0*/  LOP3.LUT R0, R0, UR5, RZ, 0xc0, !PT ;  /* 0x0000000500007c12 */ /* 0x002fc8000f8ec0ff */
[----:B------:R-:W-:-:S13]  /*5cc0*/  ISETP.NE.AND P0, PT, R0, UR5, PT ;  /* 0x0000000500007c0c */ /* 0x000fda000bf05270 */
[----:B------:R-:W-:Y:S05]  /*5cd0*/  @P0 BRA `(.L_x_121) ;  /* 0x0000000000580947 */ /* 0x000fea0003800000 */
[----:B------:R-:W1:Y:S02]  /*5ce0*/  LDS R0, [UR8+0x18] ;  /* 0x00001808ff007984 */ /* 0x000e640008000800 */
[----:B-1----:R-:W-:-:S04]  /*5cf0*/  LOP3.LUT R0, R0, UR4, RZ, 0xc0, !PT ;  /* 0x0000000400007c12 */ /* 0x002fc8000f8ec0ff */
[----:B------:R-:W-:-:S13]  /*5d00*/  ISETP.NE.AND P0, PT, R0, UR4, PT ;  /* 0x0000000400007c0c */ /* 0x000fda000bf05270 */
[----:B------:R-:W-:Y:S05]  /*5d10*/  @P0 BRA `(.L_x_122) ;  /* 0x00000000003c0947 */ /* 0x000fea0003800000 */
[----:B------:R-:W1:Y:S01]  /*5d20*/  S2R R2, SR_LANEID ;  /* 0x0000000000027919 */ /* 0x000e620000000000 */
[----:B------:R-:W-:-:S06]  /*5d30*/  ULOP3.LUT UR5, URZ, UR5, URZ, 0x33, !UPT ;  /* 0x00000005ff057292 */ /* 0x000fcc000f8e33ff */
[----:B------:R-:W-:-:S04]  /*5d40*/  IMAD.U32 R0, RZ, RZ, UR5 ;  /* 0x00000005ff007e24 */ /* 0x000fc8000f8e00ff */
[----:B------:R2:W4:Y:S02]  /*5d50*/  REDUX UR7, R0 ;  /* 0x00000000000773c4 */ /* 0x0005240000000000 */
[----:B------:R1:W-:Y:S01]  /*5d60*/  UTCATOMSWS.AND URZ, UR5 ;  /* 0x0000000500ff79e3 */ /* 0x0003e20008000000 */
[----:B--2---:R-:W-:Y:S01]  /*5d70*/  LOP3.LUT R0, RZ, UR4, RZ, 0x33, !PT ;  /* 0x00000004ff007c12 */ /* 0x004fe2000f8e33ff */
[----:B------:R-:W-:Y:S02]  /*5d80*/  VOTEU.ANY UR4, UPT, PT ;  /* 0x0000000000047886 */ /* 0x000fe400038e0100 */
[----:B------:R-:W-:Y:S02]  /*5d90*/  UFLO.U32 UR4, UR4 ;  /* 0x00000004000472bd */ /* 0x000fe400080e0000 */
[----:B------:R-:W2:Y:S04]  /*5da0*/  REDUX UR6, R0 ;  /* 0x00000000000673c4 */ /* 0x000ea80000000000 */
[----:B-1----:R-:W-:-:S02]  /*5db0*/  ISETP.EQ.U32.AND P0, PT, R2, UR4, PT ;  /* 0x0000000402007c0c */ /* 0x002fc4000bf02070 */
[----:B----4-:R-:W-:-:S11]  /*5dc0*/  MOV R2, UR7 ;  /* 0x0000000700027c02 */ /* 0x010fd60008000f00 */
[----:B------:R1:W-:Y:S01]  /*5dd0*/  @P0 ATOMS.AND RZ, [UR8+0x14], R2 ;  /* 0x00001402ffff098c */ /* 0x0003e2000a800008 */
[----:B--2---:R-:W-:-:S05]  /*5de0*/  IMAD.U32 R0, RZ, RZ, UR6 ;  /* 0x00000006ff007e24 */ /* 0x004fca000f8e00ff */
[----:B------:R1:W-:Y:S01]  /*5df0*/  @P0 ATOMS.AND RZ, [UR8+0x18], R0 ;  /* 0x00001800ffff098c */ /* 0x0003e2000a800008 */
[----:B------:R-:W-:Y:S05]  /*5e00*/  BRA `(.L_x_123) ;  /* 0x0000000000147947 */ /* 0x000fea0003800000 */
.L_x_122:
[----:B------:R-:W-:Y:S02]  /*5e10*/  MOV R2, 0x5e30 ;  /* 0x00005e3000027802 */ /* 0x000fe40000000f00 */
[----:B---3-5:R-:W-:Y:S05]  /*5e20*/  CALL.REL.NOINC `($__internal_0_$__cuda_sm10x_tcgen05_guardrail_trap_col_being_dealloced_not_returned_by_alloc) ;  /* 0x0000005400187944 */ /* 0x028fea0003c00000 */
[----:B------:R-:W-:Y:S05]  /*5e30*/  BRA `(.L_x_123) ;  /* 0x0000000000087947 */ /* 0x000fea0003800000 */
.L_x_121:
[----:B------:R-:W-:Y:S02]  /*5e40*/  MOV R2, 0x5e60 ;  /* 0x00005e6000027802 */ /* 0x000fe40000000f00 */
[----:B---3-5:R-:W-:Y:S05]  /*5e50*/  CALL.REL.NOINC `($__internal_2_$__cuda_sm10x_tcgen05_guardrail_trap_unallocated_columns_being_dealloced) ;  /* 0x0000005400247944 */ /* 0x028fea0003c00000 */
.L_x_123:
[----:B------:R-:W-:Y:S01]  /*5e60*/  NOP ;  /* 0x0000000000007918 */ /* 0x000fe20000000000 */
[----:B------:R-:W-:Y:S05]  /*5e70*/  EXIT ;  /* 0x000000000000794d */ /* 0x000fea0003800000 */
.L_x_105:
[----:B------:R-:W-:-:S09]  /*5e80*/  UISETP.NE.OR UP0, UPT, UR18, 0x3, !UP3 ;  /* 0x000000031200788c */ /* 0x000fd2000df05670 */
[----:B------:R-:W-:Y:S05]  /*5e90*/  BRA.U UP0, `(.L_x_124) ;  /* 0x0000001100247547 */ /* 0x000fea000b800000 */
[----:B------:R-:W2:Y:S01]  /*5ea0*/  LDCU.64 UR4, c[0x0][0x888] ;  /* 0x00011100ff0477ac */ /* 0x000ea20008000a00 */
[----:B------:R-:W3:Y:S01]  /*5eb0*/  LDC.64 R12, c[0x0][0x348] ;  /* 0x0000d200ff0c7b82 */ /* 0x000ee20000000a00 */
[----:B------:R-:W-:Y:S02]  /*5ec0*/  HFMA2 R9, -RZ, RZ, 0, 0 ;  /* 0x00000000ff097431 */ /* 0x000fe400000001ff */
[----:B------:R-:W-:Y:S01]  /*5ed0*/  IMAD.MOV.U32 R11, RZ, RZ, 0x1 ;  /* 0x00000001ff0b7424 */ /* 0x000fe200078e00ff */
[----:B------:R-:W4:Y:S01]  /*5ee0*/  LDCU UR37, c[0x0][0x370] ;  /* 0x00006e00ff2577ac */ /* 0x000f220008000800 */
[----:B------:R-:W-:Y:S01]  /*5ef0*/  IMAD.MOV.U32 R10, RZ, RZ, RZ ;  /* 0x000000ffff0a7224 */ /* 0x000fe200078e00ff */
[----:B------:R-:W-:Y:S01]  /*5f00*/  MOV R3, 0x1000 ;  /* 0x0000100000037802 */ /* 0x000fe20000000f00 */
[----:B------:R-:W4:Y:S01]  /*5f10*/  LDCU.128 UR32, c[0x0][0xb10] ;  /* 0x00016200ff2077ac */ /* 0x000f220008000c00 */
[----:B------:R-:W1:Y:S01]  /*5f20*/  LDCU UR31, c[0x0][0x374] ;  /* 0x00006e80ff1f77ac */ /* 0x000e620008000800 */
[----:B------:R-:W1:Y:S01]  /*5f30*/  LDCU.64 UR28, c[0x0][0x890] ;  /* 0x00011200ff1c77ac */ /* 0x000e620008000a00 */
[----:B--2---:R-:W-:Y:S01]  /*5f40*/  UISETP.NE.U32.AND UP0, UPT, UR4, URZ, UPT ;  /* 0x000000ff0400728c */ /* 0x004fe2000bf05070 */
[----:B------:R-:W2:Y:S01]  /*5f50*/  LDCU UR15, c[0x0][0xb0c] ;  /* 0x00016180ff0f77ac */ /* 0x000ea20008000800 */
[----:B------:R-:W3:Y:S01]  /*5f60*/  LDCU UR41, c[0x0][0xb20] ;  /* 0x00016400ff2977ac */ /* 0x000ee20008000800 */
[----:B------:R-:W3:Y:S01]  /*5f70*/  LDCU UR4, c[0x0][0xb30] ;  /* 0x00016600ff0477ac */ /* 0x000ee20008000800 */
[----:B----4-:R-:W-:-:S02]  /*5f80*/  UIMAD.WIDE.U32 UR6, UR37, UR32, URZ ;  /* 0x00000020250672a5 */ /* 0x010fc4000f8e00ff */
[----:B-1----:R-:W-:Y:S02]  /*5f90*/  UIMAD.WIDE.U32 UR8, UR31, UR35, URZ ;  /* 0x000000231f0872a5 */ /* 0x002fe4000f8e00ff */
[----:B------:R-:W-:Y:S02]  /*5fa0*/  UISETP.NE.U32.AND UP6, UPT, UR28, URZ, UPT ;  /* 0x000000ff1c00728c */ /* 0x000fe4000bfc5070 */
[----:B------:R-:W-:Y:S01]  /*5fb0*/  UISETP.NE.AND.EX UP5, UPT, UR5, URZ, UPT, UP0 ;  /* 0x000000ff0500728c */ /* 0x000fe2000bfa5300 */
[----:B------:R-:W-:Y:S01]  /*5fc0*/  UMOV UR24, 0x400 ;  /* 0x0000040000187882 */ /* 0x000fe20000000000 */
[----:B------:R-:W-:Y:S01]  /*5fd0*/  UISETP.NE.AND UP0, UPT, UR42, 0x1, UPT ;  /* 0x000000012a00788c */ /* 0x000fe2000bf05270 */
[----:B------:R-:W-:Y:S01]  /*5fe0*/  UMOV UR6, UR7 ;  /* 0x0000000700067c82 */ /* 0x000fe20008000000 */
[----:B------:R-:W-:Y:S01]  /*5ff0*/  UMOV UR38, UR9 ;  /* 0x0000000900267c82 */ /* 0x000fe20008000000 */
[----:B------:R-:W-:Y:S02]  /*6000*/  USEL UR40, URZ, 0x1, UP4 ;  /* 0x00000001ff287887 */ /* 0x000fe4000a000000 */
[----:B--2---:R-:W-:Y:S01]  /*6010*/  UISETP.NE.AND UP0, UPT, UR15, 0x1, UPT ;  /* 0x000000010f00788c */ /* 0x004fe2000bf05270 */
[----:B------:R-:W-:Y:S01]  /*6020*/  UMOV UR25, URZ ;  /* 0x000000ff00197c82 */ /* 0x000fe20008000000 */
[----:B------:R-:W-:-:S02]  /*6030*/  UPLOP3.LUT UP4, UPT, UPT, UPT, UPT, 0x40, 0x4 ;  /* 0x000000000004789c */ /* 0x000fc40003f8e870 */
[----:B------:R-:W-:Y:S01]  /*6040*/  UISETP.GE.AND UP2, UPT, UR42, 0x1, UPT ;  /* 0x000000012a00788c */ /* 0x000fe2000bf46270 */
[----:B------:R-:W1:Y:S01]  /*6050*/  LDCU.64 UR16, c[0x0][0xb28] ;  /* 0x00016500ff1077ac */ /* 0x000e620008000a00 */
[----:B------:R-:W-:Y:S02]  /*6060*/  ULEA UR24, UR54, UR24, 0x18 ;  /* 0x0000001836187291 */ /* 0x000fe4000f8ec0ff */
[----:B------:R-:W-:Y:S02]  /*6070*/  UISETP.NE.AND.EX UP6, UPT, UR29, URZ, UPT, UP6 ;  /* 0x000000ff1d00728c */ /* 0x000fe4000bfc5360 */
[----:B------:R-:W-:Y:S02]  /*6080*/  USHF.R.U32.HI UR39, URZ, UR33, UR6 ;  /* 0x00000021ff277299 */ /* 0x000fe40008011606 */
[----:B---3--:R-:W-:Y:S02]  /*6090*/  USHF.R.U32.HI UR38, URZ, UR41, UR38 ;  /* 0x00000029ff267299 */ /* 0x008fe40008011626 */
[----:B------:R-:W-:-:S02]  /*60a0*/  UISETP.NE.AND UP0, UPT, UR34, 0x1, UPT ;  /* 0x000000012200788c */ /* 0x000fc4000bf05270 */
[----:B------:R-:W-:-:S11]  /*60b0*/  UISETP.NE.AND UP3, UPT, UR4, 0x1, UPT ;  /* 0x000000010400788c */ /* 0x000fd6000bf65270 */
.L_x_133:
[C---:B------:R-:W-:Y:S02]  /*60c0*/  LEA R8, R10.reuse, UR24, 0x3 ;  /* 0x000000180a087c11 */ /* 0x040fe4000f8e18ff */
[----:B------:R-:W-:Y:S02]  /*60d0*/  SHF.L.U32 R0, R9, 0x1f, RZ ;  /* 0x0000001f09007819 */ /* 0x000fe400000006ff */
[----:B------:R-:W-:Y:S02]  /*60e0*/  LEA R4, R10, UR24, 0x4 ;  /* 0x000000180a047c11 */ /* 0x000fe4000f8e20ff */
[----:B--2---:R-:W2:Y:S02]  /*60f0*/  SYNCS.PHASECHK.TRANS64.TRYWAIT P0, [R8+URZ+0x390], R0 ;  /* 0x00039000080075a7 */ /* 0x004ea400080011ff */
[----:B--2---:R-:W-:Y:S05]  /*6100*/  @!P0 BRA `(.L_x_125) ;  /* 0x0000004c00848947 */ /* 0x004fea0003800000 */
.L_x_297:
[----:B------:R-:W3:Y:S01]  /*6110*/  LDS.128 R4, [R4+0x420] ;  /* 0x0004200004047984 */ /* 0x000ee20000000c00 */
[----:B------:R-:W-:Y:S01]  /*6120*/  UISETP.GE.AND UP0, UPT, UR42, 0x1, UPT ;  /* 0x000000012a00788c */ /* 0x000fe2000bf06270 */
[----:B------:R-:W-:Y:S01]  /*6130*/  @!PT LDS RZ, [RZ] ;  /* 0x00000000fffff984 */ /* 0x000fe20000000800 */
[----:B------:R-:W-:Y:S01]  /*6140*/  @!PT LDS RZ, [RZ] ;  /* 0x00000000fffff984 */ /* 0x000fe20000000800 */
[----:B------:R-:W-:Y:S01]  /*6150*/  @!PT LDS RZ, [RZ] ;  /* 0x00000000fffff984 */ /* 0x000fe20000000800 */
[----:B------:R-:W-:Y:S01]  /*6160*/  @!PT LDS RZ, [RZ] ;  /* 0x00000000fffff984 */ /* 0x000fe20000000800 */
[----:B------:R4:W-:Y:S06]  /*6170*/  MEMBAR.ALL.CTA ;  /* 0x0000000000007992 */ /* 0x0009ec0000008000 */
[----:B----4-:R-:W4:Y:S01]  /*6180*/  FENCE.VIEW.ASYNC.S ;  /* 0x00000000000073c6 */ /* 0x010f220000000000 */
[----:B---3--:R-:W-:Y:S11]  /*6190*/  LOP3.LUT P0, RZ, R6, 0x1, RZ, 0xc0, !PT ;  /* 0x0000000106ff7812 */ /* 0x008ff6000780c0ff */
[----:B------:R-:W-:Y:S02]  /*61a0*/  @!UPT UIADD3 URZ, UPT, UPT, URZ, URZ, URZ ;  /* 0x000000fffffff290 */ /* 0x000fe4000fffe0ff */
[----:B----4-:R-:W-:Y:S01]  /*61b0*/  VOTEU.ANY UP2, P0 ;  /* 0x0000000000ff7886 */ /* 0x010fe20000040100 */
[----:B------:R-:W-:Y:S11]  /*61c0*/  PLOP3.LUT P0, PT, PT, PT, UP2, 0x80, 0x8 ;  /* 0x000000000008781c */ /* 0x000ff60003f0f028 */
[----:B------:R-:W-:Y:S02]  /*61d0*/  @!UPT UIADD3 URZ, UPT, UPT, URZ, URZ, URZ ;  /* 0x000000fffffff290 */ /* 0x000fe4000fffe0ff */
[----:B--2---:R-:W-:Y:S02]  /*61e0*/  @P0 SHF.R.U32.HI R0, RZ, 0x10, R5 ;  /* 0x00000010ff000819 */ /* 0x004fe40000011605 */
[----:B------:R-:W-:Y:S02]  /*61f0*/  @P0 MOV R2, R4 ;  /* 0x0000000400020202 */ /* 0x000fe40000000f00 */
[----:B------:R-:W-:Y:S01]  /*6200*/  @P0 R2UR UR4, R0 ;  /* 0x00000000000402ca */ /* 0x000fe200000e0000 */
[----:B------:R-:W-:Y:S01]  /*6210*/  VIADD R0, R8, 0x3a0 ;  /* 0x000003a008007836 */ /* 0x000fe20000000000 */
[----:B------:R-:W-:Y:S02]  /*6220*/  @P0 LOP3.LUT R4, R5, 0xffff, RZ, 0xc0, !PT ;  /* 0x0000ffff05040812 */ /* 0x000fe400078ec0ff */
[----:B------:R-:W-:Y:S02]  /*6230*/  @P0 R2UR UR6, R2 ;  /* 0x00000000020602ca */ /* 0x000fe400000e0000 */
[----:B------:R-:W-:Y:S02]  /*6240*/  PRMT R0, RZ, 0x654, R0 ;  /* 0x00000654ff007816 */ /* 0x000fe40000000000 */
[----:B------:R-:W-:Y:S02]  /*6250*/  @P0 R2UR UR5, R4 ;  /* 0x00000000040502ca */ /* 0x000fe400000e0000 */
[----:B------:R2:W-:Y:S03]  /*6260*/  SYNCS.ARRIVE.TRANS64.RED.A1T0 RZ, [R0+URZ], RZ ;  /* 0x000000ff00ff79a7 */ /* 0x0005e600081004ff */
[----:B------:R-:W-:Y:S04]  /*6270*/  @UP2 UMOV UR27, UR4 ;  /* 0x00000004001b2c82 */ /* 0x000fe80008000000 */
[----:B------:R-:W-:Y:S04]  /*6280*/  @UP2 UMOV UR14, UR6 ;  /* 0x00000006000e2c82 */ /* 0x000fe80008000000 */
[----:B------:R-:W-:Y:S01]  /*6290*/  @UP2 UMOV UR13, UR5 ;  /* 0x00000005000d2c82 */ /* 0x000fe20008000000 */
[----:B------:R-:W-:Y:S05]  /*62a0*/  BRA.U !UP0, `(.L_x_126) ;  /* 0x0000000108c07547 */ /* 0x000fea000b800000 */
[----:B------:R-:W-:Y:S02]  /*62b0*/  UIMAD.WIDE.U32 UR8, UR13, UR35, URZ ;  /* 0x000000230d0872a5 */ /* 0x000fe4000f8e00ff */
[----:B------:R-:W-:Y:S02]  /*62c0*/  UP2UR UR12, UPR, URZ, 0x4 ;  /* 0x00000004ff0c7883 */ /* 0x000fe40008000000 */
[----:B------:R-:W-:Y:S02]  /*62d0*/  UISETP.NE.AND UP2, UPT, UR34, 0x1, UPT ;  /* 0x000000012200788c */ /* 0x000fe4000bf45270 */
[----:B------:R-:W-:Y:S02]  /*62e0*/  UIMAD.WIDE.U32 UR10, UR14, UR32, URZ ;  /* 0x000000200e0a72a5 */ /* 0x000fe4000f8e00ff */
[----:B------:R-:W-:Y:S02]  /*62f0*/  USEL UR4, UR31, UR38, !UP2 ;  /* 0x000000261f047287 */ /* 0x000fe4000d000000 */
[----:B------:R-:W-:Y:S02]  /*6300*/  UISETP.NE.AND UP0, UPT, UR15, 0x1, UPT ;  /* 0x000000010f00788c */ /* 0x000fe4000bf05270 */
[----:B------:R-:W-:Y:S02]  /*6310*/  UP2UR UR22, UPR, URZ, 0x2 ;  /* 0x00000002ff167883 */ /* 0x000fe40008000000 */
[----:B------:R-:W-:Y:S02]  /*6320*/  UISETP.NE.AND UP1, UPT, UR42, 0x1, UPT ;  /* 0x000000012a00788c */ /* 0x000fe4000bf25270 */
[----:B-1----:R-:W-:Y:S02]  /*6330*/  UIMAD.WIDE.U32 UR18, UR4, UR16, URZ ;  /* 0x00000010041272a5 */ /* 0x002fe4000f8e00ff */
[----:B------:R-:W-:Y:S01]  /*6340*/  USEL UR7, UR37, UR39, !UP0 ;  /* 0x0000002725077287 */ /* 0x000fe2000c000000 */
[----:B------:R-:W-:Y:S02]  /*6350*/  UMOV UR5, UR9 ;  /* 0x0000000900057c82 */ /* 0x000fe40008000000 */
[----:B------:R-:W-:Y:S02]  /*6360*/  USHF.R.U32.HI UR6, URZ, UR41, UR5 ;  /* 0x00000029ff067299 */ /* 0x000fe40008011605 */
[----:B------:R-:W-:Y:S02]  /*6370*/  UIMAD.WIDE.U32 UR20, UR7, UR16, URZ ;  /* 0x00000010071472a5 */ /* 0x000fe4000f8e00ff */
[----:B------:R-:W-:Y:S02]  /*6380*/  USEL UR6, UR13, UR6, !UP2 ;  /* 0x000000060d067287 */ /* 0x000fe4000d000000 */
[----:B------:R-:W-:Y:S01]  /*6390*/  UISETP.NE.AND UP2, UPT, UR12, URZ, UPT ;  /* 0x000000ff0c00728c */ /* 0x000fe2000bf45270 */
[----:B------:R-:W-:Y:S01]  /*63a0*/  UMOV UR5, UR11 ;  /* 0x0000000b00057c82 */ /* 0x000fe20008000000 */
[----:B------:R-:W-:Y:S02]  /*63b0*/  UIMAD.WIDE.U32 UR10, UR6, UR16, URZ ;  /* 0x00000010060a72a5 */ /* 0x000fe4000f8e00ff */
[----:B------:R-:W-:Y:S03]  /*63c0*/  USHF.R.U32.HI UR8, URZ, UR33, UR5 ;  /* 0x00000021ff087299 */ /* 0x000fe60008011605 */
[----:B------:R-:W-:Y:S02]  /*63d0*/  UMOV UR5, UR19 ;  /* 0x0000001300057c82 */ /* 0x000fe40008000000 */
[----:B------:R-:W-:Y:S03]  /*63e0*/  @UP1 USHF.R.U32.HI UR4, URZ, UR17, UR5 ;  /* 0x00000011ff041299 */ /* 0x000fe60008011605 */
[----:B------:R-:W-:Y:S01]  /*63f0*/  UMOV UR5, UR21 ;  /* 0x0000001500057c82 */ /* 0x000fe20008000000 */
[----:B------:R-:W-:Y:S02]  /*6400*/  UIMAD UR4, UR42, UR4, URZ ;  /* 0x000000042a0472a4 */ /* 0x000fe4000f8e02ff */
[----:B------:R-:W-:Y:S02]  /*6410*/  @UP1 USHF.R.U32.HI UR7, URZ, UR17, UR5 ;  /* 0x00000011ff071299 */ /* 0x000fe40008011605 */
[----:B------:R-:W-:Y:S02]  /*6420*/  USEL UR5, UR14, UR8, !UP0 ;  /* 0x000000080e057287 */ /* 0x000fe4000c000000 */
[----:B------:R-:W-:Y:S02]  /*6430*/  UIMAD UR8, UR42, UR7, URZ ;  /* 0x000000072a0872a4 */ /* 0x000fe4000f8e02ff */
[----:B------:R-:W-:Y:S03]  /*6440*/  UISETP.GE.AND UP0, UPT, UR6, UR4, UPT ;  /* 0x000000040600728c */ /* 0x000fe6000bf06270 */
[----:B------:R-:W-:Y:S01]  /*6450*/  UMOV UR4, UR11 ;  /* 0x0000000b00047c82 */ /* 0x000fe20008000000 */
[----:B------:R-:W-:Y:S02]  /*6460*/  UISETP.GE.OR UP0, UPT, UR5, UR8, UP0 ;  /* 0x000000080500728c */ /* 0x000fe40008706670 */
[----:B------:R-:W-:Y:S02]  /*6470*/  USHF.R.U32.HI UR4, URZ, UR17, UR4 ;  /* 0x00000011ff047299 */ /* 0x000fe40008011604 */
[----:B------:R-:W-:Y:S02]  /*6480*/  UIMAD.WIDE.U32 UR8, UR5, UR16, URZ ;  /* 0x00000010050872a5 */ /* 0x000fe4000f8e00ff */
[----:B------:R-:W-:Y:S04]  /*6490*/  USEL UR10, UR6, UR4, !UP1 ;  /* 0x00000004060a7287 */ /* 0x000fe8000c800000 */
[----:B------:R-:W-:Y:S01]  /*64a0*/  UIADD3 UR11, UPT, UPT, -UR10, URZ, URZ ;  /* 0x000000ff0a0b7290 */ /* 0x000fe2000fffe1ff */
[----:B------:R-:W-:Y:S02]  /*64b0*/  @!UP0 UMOV UR4, UR9 ;  /* 0x0000000900048c82 */ /* 0x000fe40008000000 */
[----:B------:R-:W-:Y:S02]  /*64c0*/  @!UP0 USHF.R.U32.HI UR4, URZ, UR17, UR4 ;  /* 0x00000011ff048299 */ /* 0x000fe40008011604 */
[----:B------:R-:W-:Y:S02]  /*64d0*/  UIMAD UR8, UR42, UR11, UR6 ;  /* 0x0000000b2a0872a4 */ /* 0x000fe4000f8e0206 */
[----:B------:R-:W-:Y:S02]  /*64e0*/  @!UP0 USEL UR4, UR5, UR4, !UP1 ;  /* 0x0000000405048287 */ /* 0x000fe4000c800000 */
[----:B------:R-:W-:Y:S02]  /*64f0*/  UISETP.NE.AND UP1, UPT, UR22, URZ, UPT ;  /* 0x000000ff1600728c */ /* 0x000fe4000bf25270 */
[----:B------:R-:W-:Y:S02]  /*6500*/  @!UP0 UIMAD UR8, UR7, UR8, UR4 ;  /* 0x00000008070882a4 */ /* 0x000fe4000f8e0204 */
[----:B------:R-:W-:Y:S02]  /*6510*/  @!UP0 UIADD3 UR9, UPT, UPT, UR10, -UR4, URZ ;  /* 0x800000040a098290 */ /* 0x000fe4000fffe0ff */
[----:B------:R-:W-:Y:S02]  /*6520*/  UIADD3 UR4, UPT, UPT, -UR5, URZ, URZ ;  /* 0x000000ff05047290 */ /* 0x000fe4000fffe1ff */
[----:B------:R-:W-:Y:S02]  /*6530*/  UIADD3 UR7, UPT, UPT, -UR6, URZ, URZ ;  /* 0x000000ff06077290 */ /* 0x000fe4000fffe1ff */
[----:B------:R-:W-:Y:S02]  /*6540*/  @!UP0 UIMAD UR6, UR9, UR42, UR5 ;  /* 0x0000002a090682a4 */ /* 0x000fe4000f8e0205 */
[----:B------:R-:W-:Y:S02]  /*6550*/  UIMAD UR14, UR15, UR4, UR14 ;  /* 0x000000040f0e72a4 */ /* 0x000fe4000f8e020e */
[----:B------:R-:W-:Y:S01]  /*6560*/  UIMAD UR13, UR34, UR7, UR13 ;  /* 0x00000007220d72a4 */ /* 0x000fe2000f8e020d */
[----:B------:R-:W-:Y:S02]  /*6570*/  @!UP0 UMOV UR5, UR8 ;  /* 0x0000000800058c82 */ /* 0x000fe40008000000 */
[----:B------:R-:W-:Y:S02]  /*6580*/  UIMAD UR14, UR5, UR15, UR14 ;  /* 0x0000000f050e72a4 */ /* 0x000fe4000f8e020e */
[----:B------:R-:W-:Y:S11]  /*6590*/  UIMAD UR13, UR6, UR34, UR13 ;  /* 0x00000022060d72a4 */ /* 0x000ff6000f8e020d */
[----:B------:R-:W-:Y:S01]  /*65a0*/  @!UPT UIADD3 URZ, UPT, UPT, URZ, URZ, URZ ;  /* 0x000000fffffff290 */ /* 0x000fe2000fffe0ff */
.L_x_126:
[----:B------:R-:W3:Y:S01]  /*65b0*/  @!UP3 LDCU.128 UR20, c[0x0][0xb10] ;  /* 0x00016200ff14b7ac */ /* 0x000ee20008000c00 */
[----:B------:R-:W-:Y:S04]  /*65c0*/  ISETP.NE.U32.AND P0, PT, RZ, UR28, PT ;  /* 0x0000001cff007c0c */ /* 0x000fe8000bf05070 */
[----:B------:R-:W-:Y:S01]  /*65d0*/  ISETP.NE.AND.EX P0, PT, RZ, UR29, PT, P0 ;  /* 0x0000001dff007c0c */ /* 0x000fe2000bf05300 */
[----:B------:R-:W4:Y:S01]  /*65e0*/  @!UP3 LDCU UR5, c[0x0][0xb0c] ;  /* 0x00016180ff05b7ac */ /* 0x000f220008000800 */
[----:B------:R-:W-:Y:S02]  /*65f0*/  USHF.L.U32 UR11, UR26, 0x6, URZ ;  /* 0x000000061a0b7899 */ /* 0x000fe400080006ff */
[----:B------:R-:W-:Y:S02]  /*6600*/  USHF.L.U32 UR10, UR30, 0x6, URZ ;  /* 0x000000061e0a7899 */ /* 0x000fe400080006ff */
[----:B---3--:R-:W-:Y:S07]  /*6610*/  UIMAD.WIDE.U32 UR6, UR14, UR20, URZ ;  /* 0x000000140e0672a5 */ /* 0x008fee000f8e00ff */
[----:B------:R-:W-:Y:S01]  /*6620*/  @!UP3 UMOV UR4, UR7 ;  /* 0x000000070004bc82 */ /* 0x000fe20008000000 */
[----:B----4-:R-:W-:Y:S02]  /*6630*/  @!UP3 UISETP.NE.AND UP0, UPT, UR5, 0x1, UPT ;  /* 0x000000010500b88c */ /* 0x010fe4000bf05270 */
[----:B------:R-:W-:Y:S02]  /*6640*/  @!UP3 USHF.R.U32.HI UR4, URZ, UR21, UR4 ;  /* 0x00000015ff04b299 */ /* 0x000fe40008011604 */
[----:B------:R-:W-:Y:S02]  /*6650*/  UIMAD.WIDE.U32 UR6, UR13, UR23, URZ ;  /* 0x000000170d0672a5 */ /* 0x000fe4000f8e00ff */
[----:B------:R-:W-:Y:S02]  /*6660*/  @!UP3 USEL UR8, UR14, UR4, !UP0 ;  /* 0x000000040e08b287 */ /* 0x000fe4000c000000 */
[----:B------:R-:W-:Y:S03]  /*6670*/  @!UP3 UISETP.NE.AND UP0, UPT, UR22, 0x1, UPT ;  /* 0x000000011600b88c */ /* 0x000fe6000bf05270 */
[----:B------:R-:W-:Y:S02]  /*6680*/  @!UP3 UMOV UR6, UR7 ;  /* 0x000000070006bc82 */ /* 0x000fe40008000000 */
[----:B------:R-:W3:Y:S02]  /*6690*/  @!UP3 LDCU UR4, c[0x0][0xb20] ;  /* 0x00016400ff04b7ac */ /* 0x000ee40008000800 */
[----:B---3--:R-:W-:Y:S04]  /*66a0*/  @!UP3 USHF.R.U32.HI UR6, URZ, UR4, UR6 ;  /* 0x00000004ff06b299 */ /* 0x008fe80008011606 */
[----:B------:R-:W-:Y:S04]  /*66b0*/  @!UP3 USEL UR6, UR13, UR6, !UP0 ;  /* 0x000000060d06b287 */ /* 0x000fe8000c000000 */
[----:B------:R-:W-:Y:S02]  /*66c0*/  @!UP3 UIADD3 UR4, UPT, UPT, -UR8, UR6, URZ ;  /* 0x000000060804b290 */ /* 0x000fe4000fffe1ff */
[----:B------:R-:W-:Y:S02]  /*66d0*/  @!UP3 UIADD3 UR6, UPT, UPT, UR8, -UR6, URZ ;  /* 0x800000060806b290 */ /* 0x000fe4000fffe0ff */
[----:B------:R-:W-:Y:S02]  /*66e0*/  @!UP3 UIMAD UR14, UR4, UR5, UR14 ;  /* 0x00000005040eb2a4 */ /* 0x000fe4000f8e020e */
[----:B------:R-:W-:Y:S01]  /*66f0*/  @!UP3 UIMAD UR13, UR6, UR22, UR13 ;  /* 0x00000016060db2a4 */ /* 0x000fe2000f8e020d */
[----:B------:R-:W-:Y:S11]  /*6700*/  BRA.U UP4, `(.L_x_127) ;  /* 0x0000000104107547 */ /* 0x000ff6000b800000 */
[----:B------:R-:W-:Y:S04]  /*6710*/  MOV R2, UR40 ;  /* 0x0000002800027c02 */ /* 0x000fe80008000f00 */
[----:B------:R-:W-:Y:S04]  /*6720*/  SHF.L.U32 R2, R2, 0x1f, RZ ;  /* 0x0000001f02027819 */ /* 0x000fe800000006ff */
[----:B------:R-:W3:Y:S02]  /*6730*/  SYNCS.PHASECHK.TRANS64.TRYWAIT P1, [UR24+0x388], R2 ;  /* 0x00038802ff0075a7 */ /* 0x000ee40008021118 */
[----:B---3--:R-:W-:Y:S05]  /*6740*/  @!P1 BRA `(.L_x_128) ;  /* 0x0000004800089947 */ /* 0x008fea0003800000 */
.L_x_127:
[----:B------:R-:W-:Y:S05]  /*6750*/  BRA.U !UP6, `(.L_x_129) ;  /* 0x000000010e387547 */ /* 0x000fea000b800000 */
[----:B------:R-:W-:Y:S01]  /*6760*/  UPLOP3.LUT UP1, UPT, UPT, UPT, UP5, 0x80, 0x8 ;  /* 0x000000000008789c */ /* 0x000fe20003f2f050 */
[----:B--2---:R-:W-:Y:S01]  /*6770*/  HFMA2 R0, -RZ, RZ, 0, 5.9604644775390625e-08 ;  /* 0x00000001ff007431 */ /* 0x004fe200000001ff */
[----:B------:R-:W2:Y:S01]  /*6780*/  LDCU.64 UR8, c[0x0][0x358] ;  /* 0x00006b00ff0877ac */ /* 0x000ea20008000a00 */
[----:B------:R-:W-:Y:S03]  /*6790*/  IMAD.MOV.U32 R45, RZ, RZ, 0x1 ;  /* 0x00000001ff2d7424 */ /* 0x000fe600078e00ff */
[----:B------:R-:W-:Y:S05]  /*67a0*/  PLOP3.LUT P1, PT, PT, PT, UP1, 0x80, 0x8 ;  /* 0x000000000008781c */ /* 0x000fea0003f2f018 */
[----:B------:R-:W3:Y:S01]  /*67b0*/  @UP1 LDCU.64 UR4, c[0x0][0x888] ;  /* 0x00011100ff0417ac */ /* 0x000ee20008000a00 */
[----:B------:R-:W-:Y:S07]  /*67c0*/  @UP1 UIMAD UR6, UR36, UR28, URZ ;  /* 0x0000001c240612a4 */ /* 0x000fee000f8e02ff */
[----:B------:R-:W-:Y:S01]  /*67d0*/  @!P1 PRMT R45, R0, 0x7610, R45 ;  /* 0x00007610002d9816 */ /* 0x000fe2000000002d */
[----:B---3--:R-:W-:Y:S06]  /*67e0*/  @UP1 UIMAD.WIDE UR4, UR6, 0x4, UR4 ;  /* 0x00000004060418a5 */ /* 0x008fec000f8e0204 */
[----:B-----5:R-:W-:Y:S01]  /*67f0*/  IMAD.U32 R26, RZ, RZ, UR4 ;  /* 0x00000004ff1a7e24 */ /* 0x020fe2000f8e00ff */
[----:B------:R-:W-:Y:S04]  /*6800*/  MOV R27, UR5 ;  /* 0x00000005001b7c02 */ /* 0x000fe80008000f00 */
[----:B------:R-:W3:Y:S01]  /*6810*/  @!UP1 LDCU UR4, c[0x0][0x880] ;  /* 0x00011000ff0497ac */ /* 0x000ee20008000800 */
[----:B--2---:R4:W5:Y:S02]  /*6820*/  @P1 LDG.E R26, desc[UR8][R26.64] ;  /* 0x000000081a1a1981 */ /* 0x004964000c1e1900 */
[----:B---34-:R-:W-:Y:S07]  /*6830*/  @!P1 IMAD.U32 R26, RZ, RZ, UR4 ;  /* 0x00000004ff1a9e24 */ /* 0x018fee000f8e00ff */
.L_x_129:
[----:B-----5:R-:W-:Y:S01]  /*6840*/  @!P0 FSETP.EQ.AND P2, PT, R26, RZ, PT ;  /* 0x000000ff1a00820b */ /* 0x020fe20003f42000 */
[----:B------:R-:W-:Y:S01]  /*6850*/  @!UPT UIADD3 URZ, UPT, UPT, URZ, URZ, URZ ;  /* 0x000000fffffff290 */ /* 0x000fe2000fffe0ff */
[----:B------:R-:W-:Y:S11]  /*6860*/  @!P0 BRA `(.L_x_130) ;  /* 0x0000000000148947 */ /* 0x000ff60003800000 */
[----:B------:R-:W-:Y:S02]  /*6870*/  LOP3.LUT P0, RZ, R45, 0xff, RZ, 0xc0, !PT ;  /* 0x000000ff2dff7812 */ /* 0x000fe4000780c0ff */
[----:B------:R-:W-:Y:S04]  /*6880*/  PLOP3.LUT P2, PT, PT, PT, UP1, 0x80, 0x8 ;  /* 0x000000000008781c */ /* 0x000fe80003f4f018 */
[----:B------:R-:W-:Y:S07]  /*6890*/  PLOP3.LUT P2, PT, P2, PT, PT, 0x8, 0x80 ;  /* 0x000000000080781c */ /* 0x000fee000174e170 */
[----:B------:R-:W-:Y:S11]  /*68a0*/  @P0 FSETP.EQ.AND P2, PT, R26, RZ, PT ;  /* 0x000000ff1a00020b */ /* 0x000ff60003f42000 */
[----:B------:R-:W-:Y:S02]  /*68b0*/  @!UPT UIADD3 URZ, UPT, UPT, URZ, URZ, URZ ;  /* 0x000000fffffff290 */ /* 0x000fe4000fffe0ff */
.L_x_130:
[----:B------:R-:W-:Y:S01]  /*68c0*/  ULEA UR4, UR25, UR24, 0x3 ;  /* 0x0000001819047291 */ /* 0x000fe2000f8e18ff */
[----:B--2---:R-:W-:Y:S02]  /*68d0*/  SHF.L.U32 R2, R11, 0x1f, RZ ;  /* 0x0000001f0b027819 */ /* 0x004fe400000006ff */
[----:B------:R-:W-:Y:S04]  /*68e0*/  ELECT P1, URZ, PT ;  /* 0x0000000000ff782f */ /* 0x000fe80003820000 */
[----:B------:R-:W-:Y:S02]  /*68f0*/  PLOP3.LUT P1, PT, P2, P1, PT, 0xf2, 0x2f ;  /* 0x00000000002f781c */ /* 0x000fe40001723e72 */
[----:B------:R-:W2:Y:S02]  /*6900*/  SYNCS.PHASECHK.TRANS64.TRYWAIT P0, [UR4+0x368], R2 ;  /* 0x00036802ff0075a7 */ /* 0x000ea40008001104 */
[----:B--2---:R-:W-:Y:S09]  /*6910*/  @!P0 BRA `(.L_x_131) ;  /* 0x0000004400ac8947 */ /* 0x004ff20003800000 */
.L_x_300:
[----:B------:R-:W-:Y:S01]  /*6920*/  VOTEU.ALL UP0, P1 ;  /* 0x0000000000ff7886 */ /* 0x000fe20000800000 */
[----:B--2---:R-:W-:Y:S01]  /*6930*/  @!P1 IADD3 R2, P0, PT, R12, 0x580, RZ ;  /* 0x000005800c029810 */ /* 0x004fe20007f1e0ff */
[----:B------:R-:W-:Y:S01]  /*6940*/  UIADD3 UR9, UPT, UPT, UR4, 0x350, URZ ;  /* 0x0000035004097890 */ /* 0x000fe2000fffe0ff */
[----:B------:R-:W-:Y:S01]  /*6950*/  VIADD R10, R10, 0x1 ;  /* 0x000000010a0a7836 */ /* 0x000fe20000000000 */
[----:B------:R-:W-:Y:S01]  /*6960*/  UMOV UR22, 0x0 ;  /* 0x0000000000167882 */ /* 0x000fe20000000000 */
[----:B------:R-:W-:Y:S01]  /*6970*/  @!UP0 ULEA UR5, UR25, UR24, 0xc ;  /* 0x0000001819058291 */ /* 0x000fe2000f8e60ff */
[----:B------:R-:W-:Y:S01]  /*6980*/  @!P1 IMAD.X R0, RZ, RZ, R13, P0 ;  /* 0x000000ffff009224 */ /* 0x000fe200000e060d */
[----:B------:R-:W-:Y:S01]  /*6990*/  @!P1 R2UR UR7, R2 ;  /* 0x00000000020792ca */ /* 0x000fe200000e0000 */
[----:B------:R-:W-:Y:S01]  /*69a0*/  @!P1 IMAD.MOV.U32 R2, RZ, RZ, 0x1000 ;  /* 0x00001000ff029424 */ /* 0x000fe200078e00ff */
[----:B------:R-:W-:Y:S02]  /*69b0*/  @!UP0 UIADD3 UR8, UPT, UPT, UR5, 0x600, URZ ;  /* 0x0000060005088890 */ /* 0x000fe4000fffe0ff */
[----:B------:R-:W-:Y:S01]  /*69c0*/  UIADD3 UR5, UPT, UPT, UR25, 0x1, URZ ;  /* 0x0000000119057890 */ /* 0x000fe2000fffe0ff */
[----:B------:R-:W-:Y:S01]  /*69d0*/  UMOV UR23, 0x10000000 ;  /* 0x1000000000177882 */ /* 0x000fe20000000000 */
[----:B------:R-:W-:Y:S02]  /*69e0*/  UMOV UR12, UR36 ;  /* 0x00000024000c7c82 */ /* 0x000fe40008000000 */
[----:B------:R-:W-:Y:S04]  /*69f0*/  UISETP.NE.AND UP0, UPT, UR5, 0x3, UPT ;  /* 0x000000030500788c */ /* 0x000fe8000bf05270 */
[----:B------:R-:W-:Y:S01]  /*6a00*/  USEL UR6, UR5, URZ, UP0 ;  /* 0x000000ff05067287 */ /* 0x000fe20008000000 */
[----:B------:R-:W-:Y:S01]  /*6a10*/  @!P1 R2UR UR5, R0 ;  /* 0x00000000000592ca */ /* 0x000fe200000e0000 */
[----:B------:R-:W-:Y:S01]  /*6a20*/  IMAD.U32 R4, RZ, RZ, UR7 ;  /* 0x00000007ff047e24 */ /* 0x000fe2000f8e00ff */
[----:B------:R-:W-:Y:S02]  /*6a30*/  USEL UR20, URZ, 0x1, UP0 ;  /* 0x00000001ff147887 */ /* 0x000fe40008000000 */
[----:B------:R-:W-:Y:S01]  /*6a40*/  VOTEU.ALL UP0, P1 ;  /* 0x0000000000ff7886 */ /* 0x000fe20000800000 */
[----:B------:R-:W-:Y:S01]  /*6a50*/  UPRMT UR7, UR54, 0x654, UR9 ;  /* 0x0000065436077896 */ /* 0x000fe20008000009 */
[----:B------:R-:W-:Y:S02]  /*6a60*/  @!P1 R2UR UR18, R4 ;  /* 0x00000000041292ca */ /* 0x000fe400000e0000 */
[----:B------:R-:W-:Y:S04]  /*6a70*/  LOP3.LUT R11, R11, UR20, RZ, 0x3c, !PT ;  /* 0x000000140b0b7c12 */ /* 0x000fe8000f8e3cff */
[----:B------:R-:W-:Y:S01]  /*6a80*/  SHF.L.U32 R0, R11, 0x1f, RZ ;  /* 0x0000001f0b007819 */ /* 0x000fe200000006ff */
[----:B------:R-:W-:Y:S01]  /*6a90*/  IMAD.U32 R5, RZ, RZ, UR5 ;  /* 0x00000005ff057e24 */ /* 0x000fe2000f8e00ff */
[----:B------:R-:W-:Y:S04]  /*6aa0*/  ULEA UR5, UR6, UR24, 0x3 ;  /* 0x0000001806057291 */ /* 0x000fe8000f8e18ff */
[----:B------:R-:W-:Y:S11]  /*6ab0*/  @!P1 R2UR UR19, R5 ;  /* 0x00000000051392ca */ /* 0x000ff600000e0000 */
[----:B------:R-:W-:Y:S02]  /*6ac0*/  @!UPT UIADD3 URZ, UPT, UPT, URZ, URZ, URZ ;  /* 0x000000fffffff290 */ /* 0x000fe4000fffe0ff */
[----:B------:R2:W-:Y:S01]  /*6ad0*/  @!UP0 UTMALDG.3D [UR8], [UR18], desc[UR22] ;  /* 0x00001608120085b4 */ /* 0x0005e20008011000 */
[----:B------:R2:W-:Y:S01]  /*6ae0*/  @!P1 SYNCS.ARRIVE.TRANS64.RED.A0TR RZ, [UR4+0x350], R2 ;  /* 0x00035002ffff99a7 */ /* 0x0005e20008300404 */
[----:B------:R-:W-:Y:S01]  /*6af0*/  SYNCS.ARRIVE.TRANS64.RED.A1T0 RZ, [UR7], RZ ;  /* 0x000000ffffff79a7 */ /* 0x000fe20008100407 */
[----:B------:R-:W3:Y:S02]  /*6b00*/  SYNCS.PHASECHK.TRANS64.TRYWAIT P0, [UR5+0x368], R0 ;  /* 0x00036800ff0075a7 */ /* 0x000ee40008001105 */
[----:B--23--:R-:W-:Y:S05]  /*6b10*/  @!P0 BRA `(.L_x_132) ;  /* 0x0000004400448947 */ /* 0x00cfea0003800000 */
.L_x_302:
[----:B------:R-:W-:Y:S01]  /*6b20*/  UIADD3 UR9, UPT, UPT, UR5, 0x350, URZ ;  /* 0x0000035005097890 */ /* 0x000fe2000fffe0ff */
[----:B--2---:R-:W-:Y:S01]  /*6b30*/  @!P1 IADD3 R2, P0, PT, R12, 0x580, RZ ;  /* 0x000005800c029810 */ /* 0x004fe20007f1e0ff */
[----:B------:R-:W-:Y:S01]  /*6b40*/  UPLOP3.LUT UP4, UPT, UPT, UPT, UPT, 0x80, 0x8 ;  /* 0x000000000008789c */ /* 0x000fe20003f8f070 */
[----:B------:R-:W-:Y:S01]  /*6b50*/  R2UR UR22, R47 ;  /* 0x000000002f1672ca */ /* 0x000fe200000e0000 */
[----:B------:R-:W-:Y:S01]  /*6b60*/  UMOV UR20, 0x0 ;  /* 0x0000000000147882 */ /* 0x000fe20000000000 */
[----:B------:R-:W-:Y:S01]  /*6b70*/  UMOV UR21, 0x10000000 ;  /* 0x1000000000157882 */ /* 0x000fe20000000000 */
[----:B------:R-:W-:Y:S01]  /*6b80*/  UMOV UR12, UR36 ;  /* 0x00000024000c7c82 */ /* 0x000fe20008000000 */
[----:B------:R-:W-:Y:S01]  /*6b90*/  VOTEU.ALL UP0, P1 ;  /* 0x0000000000ff7886 */ /* 0x000fe20000800000 */
[----:B------:R-:W-:Y:S01]  /*6ba0*/  @!P1 IMAD.X R0, RZ, RZ, R13, P0 ;  /* 0x000000ffff009224 */ /* 0x000fe200000e060d */
[----:B------:R-:W-:Y:S01]  /*6bb0*/  R2UR UR19, R48 ;  /* 0x00000000301372ca */ /* 0x000fe200000e0000 */
[----:B------:R-:W-:Y:S01]  /*6bc0*/  UMOV UR36, UR27 ;  /* 0x0000001b00247c82 */ /* 0x000fe20008000000 */
[C---:B------:R-:W-:Y:S01]  /*6bd0*/  ISETP.NE.AND P0, PT, R10.reuse, 0x2, PT ;  /* 0x000000020a00780c */ /* 0x040fe20003f05270 */
[----:B------:R-:W-:Y:S02]  /*6be0*/  @!UP0 ULEA UR4, UR6, UR24, 0xc ;  /* 0x0000001806048291 */ /* 0x000fe4000f8e60ff */
[----:B------:R-:W-:Y:S01]  /*6bf0*/  @!UP0 UIADD3 UR10, UPT, UPT, UR10, 0x20, URZ ;  /* 0x000000200a0a8890 */ /* 0x000fe2000fffe0ff */
[----:B------:R-:W-:Y:S01]  /*6c00*/  SEL R10, R10, RZ, P0 ;  /* 0x000000ff0a0a7207 */ /* 0x000fe20000000000 */
[----:B------:R-:W-:Y:S02]  /*6c10*/  @!UP0 UIADD3 UR8, UPT, UPT, UR4, 0x600, URZ ;  /* 0x0000060004088890 */ /* 0x000fe4000fffe0ff */
[----:B------:R-:W-:Y:S01]  /*6c20*/  UIADD3 UR4, UPT, UPT, UR6, 0x1, URZ ;  /* 0x0000000106047890 */ /* 0x000fe2000fffe0ff */
[----:B------:R-:W-:Y:S01]  /*6c30*/  @!P1 R2UR UR6, R2 ;  /* 0x00000000020692ca */ /* 0x000fe200000e0000 */
[----:B------:R-:W-:Y:S02]  /*6c40*/  UIADD3 UR30, UPT, UPT, UR13, UR22, URZ ;  /* 0x000000160d1e7290 */ /* 0x000fe4000fffe0ff */
[----:B------:R-:W-:Y:S02]  /*6c50*/  UISETP.NE.AND UP0, UPT, UR4, 0x3, UPT ;  /* 0x000000030400788c */ /* 0x000fe4000bf05270 */
[----:B------:R-:W-:Y:S02]  /*6c60*/  UIADD3 UR26, UPT, UPT, UR14, UR19, URZ ;  /* 0x000000130e1a7290 */ /* 0x000fe4000fffe0ff */
[----:B------:R-:W-:Y:S01]  /*6c70*/  USEL UR25, UR4, URZ, UP0 ;  /* 0x000000ff04197287 */ /* 0x000fe20008000000 */
[----:B------:R-:W-:Y:S01]  /*6c80*/  @!P1 R2UR UR4, R0 ;  /* 0x00000000000492ca */ /* 0x000fe200000e0000 */
[----:B------:R-:W-:Y:S01]  /*6c90*/  USEL UR18, URZ, 0x1, UP0 ;  /* 0x00000001ff127887 */ /* 0x000fe20008000000 */
[----:B------:R-:W-:Y:S01]  /*6ca0*/  SEL R0, RZ, 0x1, P0 ;  /* 0x00000001ff007807 */ /* 0x000fe20000000000 */
[----:B------:R-:W-:Y:S02]  /*6cb0*/  VOTEU.ALL UP0, P1 ;  /* 0x0000000000ff7886 */ /* 0x000fe40000800000 */
[----:B------:R-:W-:Y:S01]  /*6cc0*/  IMAD.U32 R4, RZ, RZ, UR6 ;  /* 0x00000006ff047e24 */ /* 0x000fe2000f8e00ff */
[----:B------:R-:W-:Y:S02]  /*6cd0*/  LOP3.LUT R9, R9, R0, RZ, 0x3c, !PT ;  /* 0x0000000009097212 */ /* 0x000fe400078e3cff */
[----:B------:R-:W-:Y:S02]  /*6ce0*/  LOP3.LUT R11, R11, UR18, RZ, 0x3c, !PT ;  /* 0x000000120b0b7c12 */ /* 0x000fe4000f8e3cff */
[----:B------:R-:W-:Y:S03]  /*6cf0*/  @!P1 R2UR UR6, R4 ;  /* 0x00000000040692ca */ /* 0x000fe600000e0000 */
[----:B------:R-:W-:Y:S01]  /*6d00*/  IMAD.U32 R5, RZ, RZ, UR4 ;  /* 0x00000004ff057e24 */ /* 0x000fe2000f8e00ff */
[----:B------:R-:W-:Y:S04]  /*6d10*/  UPRMT UR4, UR54, 0x654, UR9 ;  /* 0x0000065436047896 */ /* 0x000fe80008000009 */
[----:B------:R-:W-:Y:S11]  /*6d20*/  @!P1 R2UR UR7, R5 ;  /* 0x00000000050792ca */ /* 0x000ff600000e0000 */
[----:B------:R-:W-:Y:S02]  /*6d30*/  @!UPT UIADD3 URZ, UPT, UPT, URZ, URZ, URZ ;  /* 0x000000fffffff290 */ /* 0x000fe4000fffe0ff */
[----:B------:R2:W-:Y:S01]  /*6d40*/  @!UP0 UTMALDG.3D [UR8], [UR6], desc[UR20] ;  /* 0x00001408060085b4 */ /* 0x0005e20008011000 */
[----:B------:R2:W-:Y:S01]  /*6d50*/  @!P1 SYNCS.ARRIVE.TRANS64.RED.A0TR RZ, [UR5+0x350], R3 ;  /* 0x00035003ffff99a7 */ /* 0x0005e20008300405 */
[----:B------:R-:W-:Y:S01]  /*6d60*/  SYNCS.ARRIVE.TRANS64.RED.A1T0 RZ, [UR4], RZ ;  /* 0x000000ffffff79a7 */ /* 0x000fe20008100404 */
[----:B------:R-:W-:Y:S05]  /*6d70*/  BRA.U UP2, `(.L_x_133) ;  /* 0xfffffff102d07547 */ /* 0x000fea000b83ffff */
[----:B------:R-:W-:Y:S01]  /*6d80*/  UIADD3 UR24, UPT, UPT, UR24, 0x368, URZ ;  /* 0x0000036818187890 */ /* 0x000fe2000fffe0ff */
[----:B------:R-:W-:-:S03]  /*6d90*/  SHF.L.U32 R2, R11, 0x1f, RZ ;  /* 0x0000001f0b027819 */ /* 0x000fc600000006ff */
[----:B------:R-:W-:-:S09]  /*6da0*/  ULEA UR4, UR25, UR24, 0x3 ;  /* 0x0000001819047291 */ /* 0x000fd2000f8e18ff */
[----:B------:R-:W3:Y:S02]  /*6db0*/  SYNCS.PHASECHK.TRANS64.TRYWAIT P0, [UR4], R2 ;  /* 0x00000002ff0075a7 */ /* 0x000ee40008001104 */
[----:B---3--:R-:W-:Y:S05]  /*6dc0*/  @!P0 BRA `(.L_x_134) ;  /* 0x0000004000b08947 */ /* 0x008fea0003800000 */
.L_x_304:
[----:B------:R-:W-:-:S04]  /*6dd0*/  UIADD3 UR4, UPT, UPT, UR25, 0x1, URZ ;  /* 0x0000000119047890 */ /* 0x000fc8000fffe0ff */
[----:B------:R-:W-:-:S04]  /*6de0*/  UISETP.NE.AND UP0, UPT, UR4, 0x3, UPT ;  /* 0x000000030400788c */ /* 0x000fc8000bf05270 */
[----:B--2---:R-:W-:Y:S02]  /*6df0*/  USEL UR6, URZ, 0x1, UP0 ;  /* 0x00000001ff067887 */ /* 0x004fe40008000000 */
[----:B------:R-:W-:-:S04]  /*6e00*/  USEL UR4, UR4, URZ, UP0 ;  /* 0x000000ff04047287 */ /* 0x000fc80008000000 */
[----:B------:R-:W-:Y:S01]  /*6e10*/  ULEA UR5, UR4, UR24, 0x3 ;  /* 0x0000001804057291 */ /* 0x000fe2000f8e18ff */
[----:B------:R-:W-:-:S04]  /*6e20*/  LOP3.LUT R11, R11, UR6, RZ, 0x3c, !PT ;  /* 0x000000060b0b7c12 */ /* 0x000fc8000f8e3cff */
[----:B---3--:R-:W-:-:S04]  /*6e30*/  SHF.L.U32 R2, R11, 0x1f, RZ ;  /* 0x0000001f0b027819 */ /* 0x008fc800000006ff */
[----:B------:R-:W2:Y:S02]  /*6e40*/  SYNCS.PHASECHK.TRANS64.TRYWAIT P0, [UR5], R2 ;  /* 0x00000002ff0075a7 */ /* 0x000ea40008001105 */
[----:B--2---:R-:W-:Y:S05]  /*6e50*/  @!P0 BRA `(.L_x_135) ;  /* 0x0000004000a48947 */ /* 0x004fea0003800000 */
.L_x_306:
[----:B------:R-:W-:-:S04]  /*6e60*/  UIADD3 UR4, UPT, UPT, UR4, 0x1, URZ ;  /* 0x0000000104047890 */ /* 0x000fc8000fffe0ff */
[----:B------:R-:W-:-:S04]  /*6e70*/  UISETP.NE.AND UP0, UPT, UR4, 0x3, UPT ;  /* 0x000000030400788c */ /* 0x000fc8000bf05270 */
[----:B------:R-:W-:Y:S02]  /*6e80*/  USEL UR5, URZ, 0x1, UP0 ;  /* 0x00000001ff057887 */ /* 0x000fe40008000000 */
[----:B------:R-:W-:-:S04]  /*6e90*/  USEL UR4, UR4, URZ, UP0 ;  /* 0x000000ff04047287 */ /* 0x000fc80008000000 */
[----:B------:R-:W-:Y:S01]  /*6ea0*/  ULEA UR4, UR4, UR24, 0x3 ;  /* 0x0000001804047291 */ /* 0x000fe2000f8e18ff */
[----:B--2---:R-:W-:-:S04]  /*6eb0*/  LOP3.LUT R2, R11, UR5, RZ, 0x3c, !PT ;  /* 0x000000050b027c12 */ /* 0x004fc8000f8e3cff */
[----:B------:R-:W-:Y:S01]  /*6ec0*/  SHF.L.U32 R2, R2, 0x1f, RZ ;  /* 0x0000001f02027819 */ /* 0x000fe200000006ff */
[----:B------:R-:W-:-:S07]  /*6ed0*/  IMAD.U32 R0, RZ, RZ, UR4 ;  /* 0x00000004ff007e24 */ /* 0x000fce000f8e00ff */
.L_x_136:
[----:B--2---:R2:W3:Y:S02]  /*6ee0*/  SYNCS.PHASECHK.TRANS64.TRYWAIT P0, [R0+URZ], R2 ;  /* 0x00000002000075a7 */ /* 0x0044e400080011ff */
[----:B---3--:R-:W-:Y:S05]  /*6ef0*/  @!P0 NANOSLEEP.SYNCS 0x989680 ;  /* 0x009896800000895d */ /* 0x008fea0003900000 */
[----:B------:R-:W3:Y:S02]  /*6f00*/  @!P0 SYNCS.PHASECHK.TRANS64 P0, [R0+URZ], R2 ;  /* 0x00000002000085a7 */ /* 0x000ee400080010ff */
[----:B-1-3--:R-:W-:Y:S05]  /*6f10*/  @P0 EXIT ;  /* 0x000000000000094d */ /* 0x00afea0003800000 */
[----:B------:R-:W-:Y:S05]  /*6f20*/  BRA `(.L_x_136) ;  /* 0xfffffffc00ec7947 */ /* 0x000fea000383ffff */
.L_x_124:
[----:B------:R-:W-:-:S06]  /*6f30*/  UISETP.GE.AND UP0, UPT, UR18, 0x4, UPT ;  /* 0x000000041200788c */ /* 0x000fcc000bf06270 */
[----:B------:R-:W-:-:S13]  /*6f40*/  PLOP3.LUT P0, PT, PT, PT, UP0, 0x80, 0x8 ;  /* 0x000000000008781c */ /* 0x000fda0003f0f008 */
[----:B-1----:R-:W-:Y:S05]  /*6f50*/  @!P0 EXIT ;  /* 0x000000000000894d */ /* 0x002fea0003800000 */
[----:B------:R-:W-:Y:S01]  /*6f60*/  BAR.SYNC.DEFER_BLOCKING 0x6, 0xa0 ;  /* 0x0182800000007b1d */ /* 0x000fe20000010000 */
[C---:B------:R-:W-:Y:S01]  /*6f70*/  IMAD.SHL.U32 R3, R55.reuse, 0x20, RZ ;  /* 0x0000002037037824 */ /* 0x040fe200078e00ff */
[C---:B------:R-:W-:Y:S01]  /*6f80*/  LOP3.LUT P0, RZ, R55.reuse, 0x4, RZ, 0xc0, !PT ;  /* 0x0000000437ff7812 */ /* 0x040fe2000780c0ff */
[C---:B------:R-:W-:Y:S01]  /*6f90*/  IMAD.SHL.U32 R2, R55.reuse, 0x10, RZ ;  /* 0x0000001037027824 */ /* 0x040fe200078e00ff */
[----:B------:R-:W-:Y:S01]  /*6fa0*/  CS2R R52, SRZ ;  /* 0x0000000000347805 */ /* 0x000fe2000001ff00 */
[----:B------:R-:W-:Y:S01]  /*6fb0*/  IMAD.SHL.U32 R44, R55, 0x4, RZ ;  /* 0x00000004372c7824 */ /* 0x000fe200078e00ff */
[----:B------:R-:W-:Y:S01]  /*6fc0*/  UMOV UR44, 0x400 ;  /* 0x00000400002c7882 */ /* 0x000fe20000000000 */
[----:B------:R-:W1:Y:S01]  /*6fd0*/  LDCU.64 UR4, c[0x0][0x890] ;  /* 0x00011200ff0477ac */ /* 0x000e620008000a00 */
[----:B------:R-:W2:Y:S01]  /*6fe0*/  LDC.64 R42, c[0x0][0x8b0] ;  /* 0x00022c00ff2a7b82 */ /* 0x000ea20000000a00 */
[----:B------:R-:W-:Y:S01]  /*6ff0*/  LOP3.LUT R4, R3, 0xc0, RZ, 0xc0, !PT ;  /* 0x000000c003047812 */ /* 0x000fe200078ec0ff */
[----:B------:R-:W-:Y:S01]  /*7000*/  IMAD.U32 R23, R55, 0x10000, RZ ;  /* 0x0001000037177824 */ /* 0x000fe200078e00ff */
[----:B------:R-:W-:Y:S01]  /*7010*/  ULEA UR44, UR54, UR44, 0x18 ;  /* 0x0000002c362c7291 */ /* 0x000fe2000f8ec0ff */
[----:B------:R-:W-:Y:S01]  /*7020*/  LOP3.LUT R2, R2, 0x600, RZ, 0xc0, !PT ;  /* 0x0000060002027812 */ /* 0x000fe200078ec0ff */
[----:B------:R-:W-:Y:S01]  /*7030*/  IMAD.MOV.U32 R54, RZ, RZ, 0x10 ;  /* 0x00000010ff367424 */ /* 0x000fe200078e00ff */
[----:B------:R-:W-:Y:S01]  /*7040*/  LOP3.LUT R44, R4, 0x18, R44, 0xf8, !PT ;  /* 0x00000018042c7812 */ /* 0x000fe200078ef82c */
[----:B------:R-:W-:Y:S01]  /*7050*/  IMAD.MOV.U32 R22, RZ, RZ, RZ ;  /* 0x000000ffff167224 */ /* 0x000fe200078e00ff */
[----:B------:R-:W3:Y:S01]  /*7060*/  LDC.64 R40, c[0x0][0x8a8] ;  /* 0x00022a00ff287b82 */ /* 0x000ee20000000a00 */
[----:B------:R-:W-:Y:S01]  /*7070*/  SHF.R.U32.HI R4, RZ, 0x1, R55 ;  /* 0x00000001ff047819 */ /* 0x000fe20000011637 */
[----:B------:R-:W-:Y:S01]  /*7080*/  IMAD.MOV.U32 R51, RZ, RZ, RZ ;  /* 0x000000ffff337224 */ /* 0x000fe200078e00ff */
[----:B------:R-:W-:Y:S01]  /*7090*/  LOP3.LUT R2, R2, 0x20, R3, 0xf8, !PT ;  /* 0x0000002002027812 */ /* 0x000fe200078ef803 */
[----:B------:R-:W4:Y:S01]  /*70a0*/  LDCU UR63, c[0x0][0x370] ;  /* 0x00006e00ff3f77ac */ /* 0x000f220008000800 */
[----:B------:R-:W-:-:S02]  /*70b0*/  LOP3.LUT R23, R23, 0x600000, RZ, 0xc0, !PT ;  /* 0x0060000017177812 */ /* 0x000fc400078ec0ff */
[----:B------:R-:W-:Y:S01]  /*70c0*/  LOP3.LUT R44, R44, 0x8, R4, 0x78, !PT ;  /* 0x000000082c2c7812 */ /* 0x000fe200078e7804 */
[----:B------:R-:W4:Y:S01]  /*70d0*/  LDS R0, [UR44+0x440] ;  /* 0x0004402cff007984 */ /* 0x000f220008000800 */
[----:B-1----:R-:W-:Y:S01]  /*70e0*/  IMAD.U32 R57, RZ, RZ, UR4 ;  /* 0x00000004ff397e24 */ /* 0x002fe2000f8e00ff */
[----:B------:R-:W-:Y:S01]  /*70f0*/  UIADD3 UR4, UPT, UPT, UR44, 0x600, URZ ;  /* 0x000006002c047890 */ /* 0x000fe2000fffe0ff */
[----:B------:R-:W-:Y:S01]  /*7100*/  LOP3.LUT R2, R2, 0x100, R3, 0xf8, !PT ;  /* 0x0000010002027812 */ /* 0x000fe200078ef803 */
[----:B------:R-:W-:Y:S01]  /*7110*/  IMAD.U32 R56, RZ, RZ, UR5 ;  /* 0x00000005ff387e24 */ /* 0x000fe2000f8e00ff */
[----:B------:R-:W-:Y:S01]  /*7120*/  LOP3.LUT R55, R55, 0x60, RZ, 0xc0, !PT ;  /* 0x0000006037377812 */ /* 0x000fe200078ec0ff */
[----:B------:R-:W1:Y:S01]  /*7130*/  LDCU UR43, c[0x0][0xb0c] ;  /* 0x00016180ff2b77ac */ /* 0x000e620008000800 */
[----:B------:R-:W-:Y:S01]  /*7140*/  LOP3.LUT R44, R2, R44, RZ, 0xfc, !PT ;  /* 0x0000002c022c7212 */ /* 0x000fe200078efcff */
[----:B------:R-:W-:Y:S01]  /*7150*/  IMAD.U32 R59, RZ, RZ, UR4 ;  /* 0x00000004ff3b7e24 */ /* 0x000fe2000f8e00ff */
[----:B------:R-:W-:Y:S01]  /*7160*/  SEL R54, R54, 0xfffffff0, !P0 ;  /* 0xfffffff036367807 */ /* 0x000fe20004000000 */
[----:B------:R-:W1:Y:S01]  /*7170*/  LDCU UR39, c[0x0][0xb30] ;  /* 0x00016600ff2777ac */ /* 0x000e620008000800 */
[----:B------:R-:W1:Y:S01]  /*7180*/  LDCU.64 UR60, c[0x0][0x888] ;  /* 0x00011100ff3c77ac */ /* 0x000e620008000a00 */
[----:B------:R-:W1:Y:S01]  /*7190*/  LDCU.64 UR40, c[0x0][0xb28] ;  /* 0x00016500ff2877ac */ /* 0x000e620008000a00 */
[----:B------:R-:W1:Y:S01]  /*71a0*/  LDCU.128 UR56, c[0x0][0xb10] ;  /* 0x00016200ff3877ac */ /* 0x000e620008000c00 */
[----:B------:R-:W1:Y:S01]  /*71b0*/  LDCU UR62, c[0x0][0x374] ;  /* 0x00006e80ff3e77ac */ /* 0x000e620008000800 */
[----:B------:R-:W-:Y:S01]  /*71c0*/  UMOV UR55, 0x1 ;  /* 0x0000000100377882 */ /* 0x000fe20000000000 */
[----:B------:R-:W-:Y:S01]  /*71d0*/  UMOV UR46, URZ ;  /* 0x000000ff002e7c82 */ /* 0x000fe20008000000 */
[----:B------:R-:W-:Y:S01]  /*71e0*/  UMOV UR53, URZ ;  /* 0x000000ff00357c82 */ /* 0x000fe20008000000 */
[----:B------:R-:W-:Y:S01]  /*71f0*/  UMOV UR52, URZ ;  /* 0x000000ff00347c82 */ /* 0x000fe20008000000 */
[----:B-1234-:R-:W-:-:S07]  /*7200*/  IMAD.IADD R23, R0, 0x1, R23 ;  /* 0x0000000100177824 */ /* 0x01efce00078e0217 */
.L_x_167:
[C---:B------:R-:W-:Y:S02]  /*7210*/  LEA R0, R51.reuse, UR44, 0x3 ;  /* 0x0000002c33007c11 */ /* 0x040fe4000f8e18ff */
[----:B------:R-:W-:Y:S02]  /*7220*/  SHF.L.U32 R2, R52, 0x1f, RZ ;  /* 0x0000001f34027819 */ /* 0x000fe400000006ff */
[----:B-1----:R-:W-:Y:S02]  /*7230*/  LEA R4, R51, UR44, 0x4 ;  /* 0x0000002c33047c11 */ /* 0x002fe4000f8e20ff */
[----:B------:R-:W1:Y:S02]  /*7240*/  SYNCS.PHASECHK.TRANS64.TRYWAIT P0, [R0+URZ+0x390], R2 ;  /* 0x00039002000075a7 */ /* 0x000e6400080011ff */
[----:B-1----:R-:W-:Y:S05]  /*7250*/  @!P0 BRA `(.L_x_137) ;  /* 0x0000003c00bc8947 */ /* 0x002fea0003800000 */
.L_x_307:
[----:B------:R-:W-:Y:S01]  /*7260*/  R2UR UR7, R58 ;  /* 0x000000003a0772ca */ /* 0x000fe200000e0000 */
[----:B------:R-:W2:Y:S01]  /*7270*/  LDS.128 R4, [R4+0x420] ;  /* 0x0004200004047984 */ /* 0x000ea20000000c00 */
[----:B-1----:R-:W-:Y:S01]  /*7280*/  VIADD R0, R0, 0x3a0 ;  /* 0x000003a000007836 */ /* 0x002fe20000000000 */
[----:B------:R-:W-:Y:S04]  /*7290*/  UISETP.GE.AND UP0, UPT, UR42, 0x1, UPT ;  /* 0x000000012a00788c */ /* 0x000fe8000bf06270 */
[----:B------:R-:W-:Y:S01]  /*72a0*/  PRMT R0, RZ, 0x654, R0 ;  /* 0x00000654ff007816 */ /* 0x000fe20000000000 */
[----:B------:R-:W-:Y:S01]  /*72b0*/  @!PT LDS RZ, [RZ] ;  /* 0x00000000fffff984 */ /* 0x000fe20000000800 */
[----:B------:R-:W-:Y:S01]  /*72c0*/  @!PT LDS RZ, [RZ] ;  /* 0x00000000fffff984 */ /* 0x000fe20000000800 */
[----:B------:R-:W-:Y:S01]  /*72d0*/  @!PT LDS RZ, [RZ] ;  /* 0x00000000fffff984 */ /* 0x000fe20000000800 */
[----:B------:R-:W-:Y:S01]  /*72e0*/  @!PT LDS RZ, [RZ] ;  /* 0x00000000fffff984 */ /* 0x000fe20000000800 */
[----:B------:R1:W-:Y:S06]  /*72f0*/  MEMBAR.ALL.CTA ;  /* 0x0000000000007992 */ /* 0x0003ec0000008000 */
[----:B-1----:R-:W1:Y:S02]  /*7300*/  FENCE.VIEW.ASYNC.S ;  /* 0x00000000000073c6 */ /* 0x002e640000000000 */
[----:B-1----:R1:W-:Y:S01]  /*7310*/  SYNCS.ARRIVE.TRANS64.RED.A1T0 RZ, [R0+URZ], RZ ;  /* 0x000000ff00ff79a7 */ /* 0x0023e200081004ff */
[----:B--2---:R-:W-:Y:S11]  /*7320*/  LOP3.LUT P0, RZ, R6, 0x1, RZ, 0xc0, !PT ;  /* 0x0000000106ff7812 */ /* 0x004ff6000780c0ff */
[----:B------:R-:W-:Y:S02]  /*7330*/  @!UPT UIADD3 URZ, UPT, UPT, URZ, URZ, URZ ;  /* 0x000000fffffff290 */ /* 0x000fe4000fffe0ff */
[----:B------:R-:W-:Y:S01]  /*7340*/  VOTEU.ANY UP1, P0 ;  /* 0x0000000000ff7886 */ /* 0x000fe20000020100 */
[----:B------:R-:W-:Y:S01]  /*7350*/  PLOP3.LUT P0, PT, PT, PT, UP1, 0x80, 0x8 ;  /* 0x000000000008781c */ /* 0x000fe20003f0f018 */
[----:B------:R-:W-:Y:S06]  /*7360*/  UP2UR UR4, UPR, URZ, 0x2 ;  /* 0x00000002ff047883 */ /* 0x000fec0008000000 */
[----:B------:R-:W-:Y:S06]  /*7370*/  IMAD.U32 R60, RZ, RZ, UR4 ;  /* 0x00000004ff3c7e24 */ /* 0x000fec000f8e00ff */
[----:B------:R-:W-:Y:S02]  /*7380*/  @P0 SHF.R.U32.HI R2, RZ, 0x10, R5 ;  /* 0x00000010ff020819 */ /* 0x000fe40000011605 */
[----:B------:R-:W-:Y:S02]  /*7390*/  @P0 MOV R3, R4 ;  /* 0x0000000400030202 */ /* 0x000fe40000000f00 */
[----:B------:R-:W-:Y:S02]  /*73a0*/  @P0 R2UR UR4, R2 ;  /* 0x00000000020402ca */ /* 0x000fe400000e0000 */
[----:B------:R-:W-:Y:S02]  /*73b0*/  @P0 LOP3.LUT R4, R5, 0xffff, RZ, 0xc0, !PT ;  /* 0x0000ffff05040812 */ /* 0x000fe400078ec0ff */
[----:B------:R-:W-:Y:S02]  /*73c0*/  @P0 R2UR UR6, R3 ;  /* 0x00000000030602ca */ /* 0x000fe400000e0000 */
[----:B------:R-:W-:Y:S07]  /*73d0*/  @P0 R2UR UR5, R4 ;  /* 0x00000000040502ca */ /* 0x000fee00000e0000 */
[----:B------:R-:W-:Y:S02]  /*73e0*/  @UP1 UMOV UR7, UR4 ;  /* 0x0000000400071c82 */ /* 0x000fe40008000000 */
[----:B------:R-:W-:Y:S02]  /*73f0*/  IMAD.U32 R58, RZ, RZ, UR7 ;  /* 0x00000007ff3a7e24 */ /* 0x000fe4000f8e00ff */
[----:B------:R-:W-:Y:S02]  /*7400*/  @UP1 UMOV UR38, UR6 ;  /* 0x0000000600261c82 */ /* 0x000fe40008000000 */
[----:B------:R-:W-:Y:S01]  /*7410*/  @UP1 UMOV UR37, UR5 ;  /* 0x0000000500251c82 */ /* 0x000fe20008000000 */
[----:B-1----:R-:W-:Y:S05]  /*7420*/  BRA.U !UP0, `(.L_x_138) ;  /* 0x0000000108cc7547 */ /* 0x002fea000b800000 */
[----:B------:R-:W1:Y:S01]  /*7430*/  LDCU UR12, c[0x0][0xb20] ;  /* 0x00016400ff0c77ac */ /* 0x000e620008000800 */
[----:B------:R-:W-:Y:S02]  /*7440*/  UIMAD.WIDE.U32 UR4, UR62, UR59, URZ ;  /* 0x0000003b3e0472a5 */ /* 0x000fe4000f8e00ff */
[----:B------:R-:W-:Y:S02]  /*7450*/  UIMAD.WIDE.U32 UR6, UR63, UR56, URZ ;  /* 0x000000383f0672a5 */ /* 0x000fe4000f8e00ff */
[----:B------:R-:W-:Y:S02]  /*7460*/  UISETP.NE.AND UP0, UPT, UR58, 0x1, UPT ;  /* 0x000000013a00788c */ /* 0x000fe4000bf05270 */
[----:B------:R-:W-:Y:S02]  /*7470*/  UIMAD.WIDE.U32 UR8, UR37, UR59, URZ ;  /* 0x0000003b250872a5 */ /* 0x000fe4000f8e00ff */
[----:B------:R-:W-:Y:S02]  /*7480*/  UIMAD.WIDE.U32 UR10, UR38, UR56, URZ ;  /* 0x00000038260a72a5 */ /* 0x000fe4000f8e00ff */
[----:B------:R-:W-:Y:S02]  /*7490*/  UISETP.NE.AND UP1, UPT, UR43, 0x1, UPT ;  /* 0x000000012b00788c */ /* 0x000fe4000bf25270 */
[----:B------:R-:W-:Y:S01]  /*74a0*/  UISETP.NE.AND UP2, UPT, UR42, 0x1, UPT ;  /* 0x000000012a00788c */ /* 0x000fe2000bf45270 */
[----:B------:R-:W-:Y:S02]  /*74b0*/  UMOV UR4, UR5 ;  /* 0x0000000500047c82 */ /* 0x000fe40008000000 */
[----:B-1----:R-:W-:Y:S03]  /*74c0*/  USHF.R.U32.HI UR5, URZ, UR12, UR4 ;  /* 0x0000000cff057299 */ /* 0x002fe60008011604 */
[----:B------:R-:W-:Y:S02]  /*74d0*/  UMOV UR4, UR7 ;  /* 0x0000000700047c82 */ /* 0x000fe40008000000 */
[----:B------:R-:W-:Y:S02]  /*74e0*/  USHF.R.U32.HI UR7, URZ, UR57, UR4 ;  /* 0x00000039ff077299 */ /* 0x000fe40008011604 */
[----:B------:R-:W-:Y:S02]  /*74f0*/  USEL UR4, UR62, UR5, !UP0 ;  /* 0x000000053e047287 */ /* 0x000fe4000c000000 */
[----:B------:R-:W-:Y:S01]  /*7500*/  USEL UR7, UR63, UR7, !UP1 ;  /* 0x000000073f077287 */ /* 0x000fe2000c800000 */
[----:B------:R-:W-:Y:S01]  /*7510*/  UMOV UR5, UR9 ;  /* 0x0000000900057c82 */ /* 0x000fe20008000000 */
[----:B------:R-:W-:Y:S02]  /*7520*/  UIMAD.WIDE.U32 UR8, UR4, UR40, URZ ;  /* 0x00000028040872a5 */ /* 0x000fe4000f8e00ff */
[----:B------:R-:W-:Y:S03]  /*7530*/  USHF.R.U32.HI UR6, URZ, UR12, UR5 ;  /* 0x0000000cff067299 */ /* 0x000fe60008011605 */
[----:B------:R-:W-:Y:S01]  /*7540*/  UMOV UR5, UR11 ;  /* 0x0000000b00057c82 */ /* 0x000fe20008000000 */
[----:B------:R-:W-:Y:S02]  /*7550*/  UIMAD.WIDE.U32 UR10, UR7, UR40, URZ ;  /* 0x00000028070a72a5 */ /* 0x000fe4000f8e00ff */
[----:B------:R-:W-:Y:S02]  /*7560*/  USHF.R.U32.HI UR12, URZ, UR57, UR5 ;  /* 0x00000039ff0c7299 */ /* 0x000fe40008011605 */
[----:B------:R-:W-:Y:S01]  /*7570*/  USEL UR6, UR37, UR6, !UP0 ;  /* 0x0000000625067287 */ /* 0x000fe2000c000000 */
[----:B------:R-:W-:Y:S02]  /*7580*/  UMOV UR5, UR9 ;  /* 0x0000000900057c82 */ /* 0x000fe40008000000 */
[----:B------:R-:W-:Y:S01]  /*7590*/  UMOV UR10, UR11 ;  /* 0x0000000b000a7c82 */ /* 0x000fe20008000000 */
[----:B------:R-:W-:Y:S02]  /*75a0*/  @UP2 USHF.R.U32.HI UR4, URZ, UR41, UR5 ;  /* 0x00000029ff042299 */ /* 0x000fe40008011605 */
[----:B------:R-:W-:Y:S02]  /*75b0*/  @UP2 USHF.R.U32.HI UR7, URZ, UR41, UR10 ;  /* 0x00000029ff072299 */ /* 0x000fe4000801160a */
[----:B------:R-:W-:Y:S02]  /*75c0*/  UIMAD UR4, UR42, UR4, URZ ;  /* 0x000000042a0472a4 */ /* 0x000fe4000f8e02ff */
[----:B------:R-:W-:Y:S02]  /*75d0*/  UIMAD.WIDE.U32 UR10, UR6, UR40, URZ ;  /* 0x00000028060a72a5 */ /* 0x000fe4000f8e00ff */
[----:B------:R-:W-:Y:S02]  /*75e0*/  USEL UR5, UR38, UR12, !UP1 ;  /* 0x0000000c26057287 */ /* 0x000fe4000c800000 */
[----:B------:R-:W-:Y:S02]  /*75f0*/  UIMAD UR8, UR42, UR7, URZ ;  /* 0x000000072a0872a4 */ /* 0x000fe4000f8e02ff */
[----:B------:R-:W-:Y:S03]  /*7600*/  UISETP.GE.AND UP0, UPT, UR6, UR4, UPT ;  /* 0x000000040600728c */ /* 0x000fe6000bf06270 */
[----:B------:R-:W-:Y:S01]  /*7610*/  UMOV UR4, UR11 ;  /* 0x0000000b00047c82 */ /* 0x000fe20008000000 */
[----:B------:R-:W-:Y:S02]  /*7620*/  UISETP.GE.OR UP0, UPT, UR5, UR8, UP0 ;  /* 0x000000080500728c */ /* 0x000fe40008706670 */
[----:B------:R-:W-:Y:S02]  /*7630*/  USHF.R.U32.HI UR4, URZ, UR41, UR4 ;  /* 0x00000029ff047299 */ /* 0x000fe40008011604 */
[----:B------:R-:W-:Y:S02]  /*7640*/  UIMAD.WIDE.U32 UR8, UR5, UR40, URZ ;  /* 0x00000028050872a5 */ /* 0x000fe4000f8e00ff */
[----:B------:R-:W-:Y:S02]  /*7650*/  USEL UR11, UR6, UR4, !UP2 ;  /* 0x00000004060b7287 */ /* 0x000fe4000d000000 */
[----:B------:R-:W-:Y:S02]  /*7660*/  UIADD3 UR8, UPT, UPT, -UR5, URZ, URZ ;  /* 0x000000ff05087290 */ /* 0x000fe4000fffe1ff */
[----:B------:R-:W-:Y:S01]  /*7670*/  UIADD3 UR10, UPT, UPT, -UR11, URZ, URZ ;  /* 0x000000ff0b0a7290 */ /* 0x000fe2000fffe1ff */
[----:B------:R-:W-:Y:S01]  /*7680*/  @!UP0 UMOV UR4, UR9 ;  /* 0x0000000900048c82 */ /* 0x000fe20008000000 */
[----:B------:R-:W-:Y:S02]  /*7690*/  UIADD3 UR9, UPT, UPT, -UR6, URZ, URZ ;  /* 0x000000ff06097290 */ /* 0x000fe4000fffe1ff */
[----:B------:R-:W-:Y:S02]  /*76a0*/  @!UP0 USHF.R.U32.HI UR4, URZ, UR41, UR4 ;  /* 0x00000029ff048299 */ /* 0x000fe40008011604 */
[----:B------:R-:W-:Y:S02]  /*76b0*/  UIMAD UR10, UR42, UR10, UR6 ;  /* 0x0000000a2a0a72a4 */ /* 0x000fe4000f8e0206 */
[----:B------:R-:W-:Y:S04]  /*76c0*/  @!UP0 USEL UR4, UR5, UR4, !UP2 ;  /* 0x0000000405048287 */ /* 0x000fe8000d000000 */
[----:B------:R-:W-:Y:S02]  /*76d0*/  @!UP0 UIMAD UR10, UR7, UR10, UR4 ;  /* 0x0000000a070a82a4 */ /* 0x000fe4000f8e0204 */
[----:B------:R-:W-:Y:S02]  /*76e0*/  @!UP0 UIADD3 UR11, UPT, UPT, UR11, -UR4, URZ ;  /* 0x800000040b0b8290 */ /* 0x000fe4000fffe0ff */
[----:B------:R-:W-:Y:S02]  /*76f0*/  UIMAD UR7, UR43, UR8, UR38 ;  /* 0x000000082b0772a4 */ /* 0x000fe4000f8e0226 */
[----:B------:R-:W-:Y:S02]  /*7700*/  @!UP0 UIMAD UR6, UR11, UR42, UR5 ;  /* 0x0000002a0b0682a4 */ /* 0x000fe4000f8e0205 */
[----:B------:R-:W-:Y:S01]  /*7710*/  UIMAD UR4, UR58, UR9, UR37 ;  /* 0x000000093a0472a4 */ /* 0x000fe2000f8e0225 */
[----:B------:R-:W-:Y:S02]  /*7720*/  @!UP0 UMOV UR5, UR10 ;  /* 0x0000000a00058c82 */ /* 0x000fe40008000000 */
[----:B------:R-:W-:Y:S02]  /*7730*/  UIMAD UR38, UR5, UR43, UR7 ;  /* 0x0000002b052672a4 */ /* 0x000fe4000f8e0207 */
[----:B------:R-:W-:Y:S11]  /*7740*/  UIMAD UR37, UR6, UR58, UR4 ;  /* 0x0000003a062572a4 */ /* 0x000ff6000f8e0204 */
[----:B------:R-:W-:Y:S01]  /*7750*/  @!UPT UIADD3 URZ, UPT, UPT, URZ, URZ, URZ ;  /* 0x000000fffffff290 */ /* 0x000fe2000fffe0ff */
.L_x_138:
[----:B------:R-:W-:Y:S01]  /*7760*/  UISETP.NE.AND UP0, UPT, UR39, 0x1, UPT ;  /* 0x000000012700788c */ /* 0x000fe2000bf05270 */
[----:B------:R-:W-:Y:S01]  /*7770*/  R2UR UR11, R59 ;  /* 0x000000003b0b72ca */ /* 0x000fe200000e0000 */
[----:B------:R-:W-:Y:S01]  /*7780*/  USHF.L.U32 UR50, UR26, 0x6, URZ ;  /* 0x000000061a327899 */ /* 0x000fe200080006ff */
[----:B------:R-:W-:Y:S01]  /*7790*/  IADD3 R51, PT, PT, R51, 0x1, RZ ;  /* 0x0000000133337810 */ /* 0x000fe20007ffe0ff */
[----:B------:R-:W-:Y:S07]  /*77a0*/  USHF.L.U32 UR49, UR30, 0x6, URZ ;  /* 0x000000061e317899 */ /* 0x000fee00080006ff */
[----:B------:R-:W1:Y:S01]  /*77b0*/  @!UP0 LDCU.128 UR12, c[0x0][0xb10] ;  /* 0x00016200ff0c87ac */ /* 0x000e620008000c00 */
[----:B------:R-:W2:Y:S01]  /*77c0*/  @!UP0 LDCU UR5, c[0x0][0xb0c] ;  /* 0x00016180ff0587ac */ /* 0x000ea20008000800 */
[----:B------:R-:W3:Y:S01]  /*77d0*/  @!UP0 LDCU UR10, c[0x0][0xb20] ;  /* 0x00016400ff0a87ac */ /* 0x000ee20008000800 */
[----:B-1----:R-:W-:Y:S02]  /*77e0*/  UIMAD.WIDE.U32 UR8, UR38, UR12, URZ ;  /* 0x0000000c260872a5 */ /* 0x002fe4000f8e00ff */
[----:B------:R-:W-:Y:S02]  /*77f0*/  UIMAD.WIDE.U32 UR6, UR37, UR15, URZ ;  /* 0x0000000f250672a5 */ /* 0x000fe4000f8e00ff */
[----:B------:R-:W-:Y:S03]  /*7800*/  @!UP0 UISETP.NE.AND UP1, UPT, UR14, 0x1, UPT ;  /* 0x000000010e00888c */ /* 0x000fe6000bf25270 */
[----:B------:R-:W-:Y:S01]  /*7810*/  @!UP0 UMOV UR4, UR9 ;  /* 0x0000000900048c82 */ /* 0x000fe20008000000 */
[----:B--2---:R-:W-:Y:S02]  /*7820*/  @!UP0 UISETP.NE.AND UP2, UPT, UR5, 0x1, UPT ;  /* 0x000000010500888c */ /* 0x004fe4000bf45270 */
[----:B------:R-:W-:Y:S01]  /*7830*/  @!UP0 USHF.R.U32.HI UR4, URZ, UR13, UR4 ;  /* 0x0000000dff048299 */ /* 0x000fe20008011604 */
[----:B------:R-:W-:Y:S02]  /*7840*/  @!UP0 UMOV UR6, UR7 ;  /* 0x0000000700068c82 */ /* 0x000fe40008000000 */
[----:B---3--:R-:W-:Y:S02]  /*7850*/  @!UP0 USHF.R.U32.HI UR6, URZ, UR10, UR6 ;  /* 0x0000000aff068299 */ /* 0x008fe40008011606 */
[----:B------:R-:W-:Y:S02]  /*7860*/  @!UP0 USEL UR7, UR38, UR4, !UP2 ;  /* 0x0000000426078287 */ /* 0x000fe4000d000000 */
[----:B------:R-:W-:Y:S04]  /*7870*/  @!UP0 USEL UR6, UR37, UR6, !UP1 ;  /* 0x0000000625068287 */ /* 0x000fe8000c800000 */
[----:B------:R-:W-:Y:S02]  /*7880*/  @!UP0 UIADD3 UR4, UPT, UPT, -UR7, UR6, URZ ;  /* 0x0000000607048290 */ /* 0x000fe4000fffe1ff */
[----:B------:R-:W-:Y:S02]  /*7890*/  @!UP0 UIADD3 UR6, UPT, UPT, UR7, -UR6, URZ ;  /* 0x8000000607068290 */ /* 0x000fe4000fffe0ff */
[----:B------:R-:W-:Y:S02]  /*78a0*/  @!UP0 UIMAD UR38, UR4, UR5, UR38 ;  /* 0x00000005042682a4 */ /* 0x000fe4000f8e0226 */
[----:B------:R-:W-:Y:S02]  /*78b0*/  @!UP0 UIMAD UR37, UR6, UR14, UR37 ;  /* 0x0000000e062582a4 */ /* 0x000fe4000f8e0225 */
[----:B------:R-:W-:Y:S09]  /*78c0*/  ULOP3.LUT UP0, URZ, UR11, 0x1b0, URZ, 0xc0, !UPT ;  /* 0x000001b00bff7892 */ /* 0x000ff2000f80c0ff */
[----:B------:R-:W-:Y:S05]  /*78d0*/  BRA.U !UP0, `(.L_x_139) ;  /* 0x00000001087c7547 */ /* 0x000fea000b800000 */
[----:B------:R-:W1:Y:S01]  /*78e0*/  LDCU.64 UR8, c[0x4][0x80] ;  /* 0x01001000ff0877ac */ /* 0x000e620008000a00 */
[----:B------:R-:W-:Y:S01]  /*78f0*/  MOV R2, 0x0 ;  /* 0x0000000000027802 */ /* 0x000fe20000000f00 */
[----:B------:R-:W-:Y:S02]  /*7900*/  HFMA2 R12, -RZ, RZ, 0, 5.9604644775390625e-08 ;  /* 0x00000001ff0c7431 */ /* 0x000fe400000001ff */
[----:B------:R-:W-:Y:S01]  /*7910*/  IMAD.MOV.U32 R8, RZ, RZ, 0x70 ;  /* 0x00000070ff087424 */ /* 0x000fe200078e00ff */
[----:B------:R2:W3:Y:S01]  /*7920*/  LDC.64 R14, c[0x4][R2] ;  /* 0x01000000020e7b82 */ /* 0x0004e20000000a00 */
[----:B------:R-:W4:Y:S01]  /*7930*/  LDCU.64 UR6, c[0x4][0x88] ;  /* 0x01001100ff0677ac */ /* 0x000f220008000a00 */
[----:B------:R-:W-:Y:S01]  /*7940*/  IMAD.MOV.U32 R13, RZ, RZ, RZ ;  /* 0x000000ffff0d7224 */ /* 0x000fe200078e00ff */
[----:B------:R-:W2:Y:S01]  /*7950*/  LDCU.64 UR4, c[0x4][0x8] ;  /* 0x01000100ff0477ac */ /* 0x000ea20008000a00 */
[----:B-1----:R-:W-:Y:S01]  /*7960*/  MOV R5, UR9 ;  /* 0x0000000900057c02 */ /* 0x002fe20008000f00 */
[----:B------:R-:W-:Y:S01]  /*7970*/  IMAD.U32 R4, RZ, RZ, UR8 ;  /* 0x00000008ff047e24 */ /* 0x000fe2000f8e00ff */
[----:B----4-:R-:W-:Y:S01]  /*7980*/  MOV R7, UR7 ;  /* 0x0000000700077c02 */ /* 0x010fe20008000f00 */
[----:B------:R-:W-:Y:S01]  /*7990*/  IMAD.U32 R6, RZ, RZ, UR6 ;  /* 0x00000006ff067e24 */ /* 0x000fe2000f8e00ff */
[----:B--2---:R-:W-:Y:S01]  /*79a0*/  MOV R11, UR5 ;  /* 0x00000005000b7c02 */ /* 0x004fe20008000f00 */
[----:B------:R-:W-:Y:S02]  /*79b0*/  IMAD.U32 R10, RZ, RZ, UR4 ;  /* 0x00000004ff0a7e24 */ /* 0x000fe4000f8e00ff */
[----:B------:R-:W-:Y:S07]  /*79c0*/  LEPC R20, `(.L_x_140) ;  /* 0x000000001014794e */ /* 0x000fee0000000000 */
[----:B---3-5:R-:W-:Y:S05]  /*79d0*/  CALL.ABS.NOINC R14 ;  /* 0x000000000e007343 */ /* 0x028fea0003c00000 */
.L_x_140:
[----:B------:R-:W1:Y:S01]  /*79e0*/  LDCU.64 UR8, c[0x4][0x80] ;  /* 0x01001000ff0877ac */ /* 0x000e620008000a00 */
[----:B------:R-:W2:Y:S01]  /*79f0*/  LDC.64 R2, c[0x4][R2] ;  /* 0x0100000002027b82 */ /* 0x000ea20000000a00 */
[----:B------:R-:W-:Y:S02]  /*7a00*/  HFMA2 R12, -RZ, RZ, 0, 5.9604644775390625e-08 ;  /* 0x00000001ff0c7431 */ /* 0x000fe400000001ff */
[----:B------:R-:W-:Y:S02]  /*7a10*/  IMAD.MOV.U32 R8, RZ, RZ, 0x70 ;  /* 0x00000070ff087424 */ /* 0x000fe400078e00ff */
[----:B------:R-:W-:Y:S01]  /*7a20*/  IMAD.MOV.U32 R13, RZ, RZ, RZ ;  /* 0x000000ffff0d7224 */ /* 0x000fe200078e00ff */
[----:B------:R-:W3:Y:S01]  /*7a30*/  LDCU.64 UR6, c[0x4][0x88] ;  /* 0x01001100ff0677ac */ /* 0x000ee20008000a00 */
[----:B------:R-:W4:Y:S01]  /*7a40*/  LDCU.64 UR4, c[0x4][0x8] ;  /* 0x01000100ff0477ac */ /* 0x000f220008000a00 */
[----:B-1----:R-:W-:Y:S02]  /*7a50*/  MOV R4, UR8 ;  /* 0x0000000800047c02 */ /* 0x002fe40008000f00 */
[----:B------:R-:W-:Y:S02]  /*7a60*/  MOV R5, UR9 ;  /* 0x0000000900057c02 */ /* 0x000fe40008000f00 */
[----:B---3--:R-:W-:Y:S01]  /*7a70*/  MOV R7, UR7 ;  /* 0x0000000700077c02 */ /* 0x008fe20008000f00 */
[----:B------:R-:W-:Y:S01]  /*7a80*/  IMAD.U32 R6, RZ, RZ, UR6 ;  /* 0x00000006ff067e24 */ /* 0x000fe2000f8e00ff */
[----:B----4-:R-:W-:Y:S01]  /*7a90*/  MOV R11, UR5 ;  /* 0x00000005000b7c02 */ /* 0x010fe20008000f00 */
[----:B------:R-:W-:Y:S02]  /*7aa0*/  IMAD.U32 R10, RZ, RZ, UR4 ;  /* 0x00000004ff0a7e24 */ /* 0x000fe4000f8e00ff */
[----:B------:R-:W-:Y:S07]  /*7ab0*/  LEPC R20, `(.L_x_139) ;  /* 0x000000001014794e */ /* 0x000fee0000000000 */
[----:B--2---:R-:W-:Y:S05]  /*7ac0*/  CALL.ABS.NOINC R2 ;  /* 0x0000000002007343 */ /* 0x004fea0003c00000 */
.L_x_139:
[----:B------:R-:W-:Y:S02]  /*7ad0*/  R2UR UR6, R49 ;  /* 0x00000000310672ca */ /* 0x000fe400000e0000 */
[----:B------:R-:W-:Y:S02]  /*7ae0*/  R2UR UR5, R57 ;  /* 0x00000000390572ca */ /* 0x000fe400000e0000 */
[----:B------:R-:W-:Y:S02]  /*7af0*/  R2UR UR4, R56 ;  /* 0x00000000380472ca */ /* 0x000fe400000e0000 */
[----:B------:R-:W-:Y:S02]  /*7b00*/  ISETP.NE.U32.AND P4, PT, R42, RZ, PT ;  /* 0x000000ff2a00720c */ /* 0x000fe40003f85070 */
[----:B------:R-:W-:Y:S02]  /*7b10*/  ISETP.NE.U32.AND P2, PT, RZ, UR60, PT ;  /* 0x0000003cff007c0c */ /* 0x000fe4000bf45070 */
[----:B------:R-:W-:Y:S02]  /*7b20*/  ISETP.NE.AND.EX P4, PT, R43, RZ, PT, P4 ;  /* 0x000000ff2b00720c */ /* 0x000fe40003f85340 */
[----:B------:R-:W-:Y:S01]  /*7b30*/  ISETP.NE.AND.EX P2, PT, RZ, UR61, PT, P2 ;  /* 0x0000003dff007c0c */ /* 0x000fe2000bf45320 */
[----:B------:R-:W-:Y:S02]  /*7b40*/  UISETP.NE.AND UP2, UPT, UR6, URZ, UPT ;  /* 0x000000ff0600728c */ /* 0x000fe4000bf45270 */
[----:B------:R-:W-:Y:S04]  /*7b50*/  UISETP.NE.U32.AND UP0, UPT, UR5, URZ, UPT ;  /* 0x000000ff0500728c */ /* 0x000fe8000bf05070 */
[----:B------:R-:W-:Y:S01]  /*7b60*/  UISETP.NE.AND.EX UP1, UPT, UR4, URZ, UPT, UP0 ;  /* 0x000000ff0400728c */ /* 0x000fe2000bf25300 */
[----:B------:R-:W-:Y:S01]  /*7b70*/  PLOP3.LUT P1, PT, PT, PT, UP2, 0x80, 0x8 ;  /* 0x000000000008781c */ /* 0x000fe20003f2f028 */
[----:B------:R-:W-:Y:S03]  /*7b80*/  UPLOP3.LUT UP0, UPT, UPT, UPT, UPT, 0x40, 0x4 ;  /* 0x000000000004789c */ /* 0x000fe60003f0e870 */
[----:B------:R-:W-:Y:S06]  /*7b90*/  @UP2 UPLOP3.LUT UP0, UPT, UPT, UPT, UP1, 0x80, 0x8 ;  /* 0x000000000008289c */ /* 0x000fec0003f0f010 */
[----:B------:R-:W-:Y:S01]  /*7ba0*/  PLOP3.LUT P0, PT, PT, PT, UP0, 0x80, 0x8 ;  /* 0x000000000008781c */ /* 0x000fe20003f0f008 */
[----:B------:R-:W-:Y:S01]  /*7bb0*/  @!UPT UIADD3 URZ, UPT, UPT, URZ, URZ, URZ ;  /* 0x000000fffffff290 */ /* 0x000fe2000fffe0ff */
[----:B------:R-:W-:Y:S11]  /*7bc0*/  BRA.U !UP1, `(.L_x_141) ;  /* 0x0000000109407547 */ /* 0x000ff6000b800000 */
[----:B------:R-:W-:Y:S01]  /*7bd0*/  UISETP.NE.U32.AND UP0, UPT, UR60, URZ, UPT ;  /* 0x000000ff3c00728c */ /* 0x000fe2000bf05070 */
[----:B------:R-:W-:Y:S01]  /*7be0*/  R2UR UR6, R57 ;  /* 0x00000000390672ca */ /* 0x000fe200000e0000 */
[----:B------:R-:W1:Y:S01]  /*7bf0*/  LDCU.64 UR8, c[0x0][0x358] ;  /* 0x00006b00ff0877ac */ /* 0x000e620008000a00 */
[----:B------:R-:W-:Y:S02]  /*7c00*/  HFMA2 R45, -RZ, RZ, 0, 5.9604644775390625e-08 ;  /* 0x00000001ff2d7431 */ /* 0x000fe400000001ff */
[----:B------:R-:W-:Y:S01]  /*7c10*/  IMAD.MOV.U32 R0, RZ, RZ, 0x1 ;  /* 0x00000001ff007424 */ /* 0x000fe200078e00ff */
[----:B------:R-:W-:Y:S06]  /*7c20*/  UISETP.NE.AND.EX UP0, UPT, UR61, URZ, UPT, UP0 ;  /* 0x000000ff3d00728c */ /* 0x000fec000bf05300 */
[----:B------:R-:W-:Y:S05]  /*7c30*/  PLOP3.LUT P3, PT, PT, PT, UP0, 0x80, 0x8 ;  /* 0x000000000008781c */ /* 0x000fea0003f6f008 */
[----:B------:R-:W2:Y:S01]  /*7c40*/  @UP0 LDCU.64 UR4, c[0x0][0x888] ;  /* 0x00011100ff0407ac */ /* 0x000ea20008000a00 */
[----:B------:R-:W-:Y:S07]  /*7c50*/  @UP0 UIMAD UR6, UR36, UR6, URZ ;  /* 0x00000006240602a4 */ /* 0x000fee000f8e02ff */
[----:B------:R-:W-:Y:S01]  /*7c60*/  @!P3 PRMT R45, R0, 0x7610, R45 ;  /* 0x00007610002db816 */ /* 0x000fe2000000002d */
[----:B--2---:R-:W-:Y:S06]  /*7c70*/  @UP0 UIMAD.WIDE UR4, UR6, 0x4, UR4 ;  /* 0x00000004060408a5 */ /* 0x004fec000f8e0204 */
[----:B-----5:R-:W-:Y:S02]  /*7c80*/  IMAD.U32 R26, RZ, RZ, UR4 ;  /* 0x00000004ff1a7e24 */ /* 0x020fe4000f8e00ff */
[----:B------:R-:W-:Y:S03]  /*7c90*/  IMAD.U32 R27, RZ, RZ, UR5 ;  /* 0x00000005ff1b7e24 */ /* 0x000fe6000f8e00ff */
[----:B------:R-:W2:Y:S02]  /*7ca0*/  @!UP0 LDCU UR4, c[0x0][0x880] ;  /* 0x00011000ff0487ac */ /* 0x000ea40008000800 */
[----:B-1----:R1:W5:Y:S02]  /*7cb0*/  @P3 LDG.E R26, desc[UR8][R26.64] ;  /* 0x000000081a1a3981 */ /* 0x002364000c1e1900 */
[----:B-12---:R-:W-:Y:S02]  /*7cc0*/  @!P3 MOV R26, UR4 ;  /* 0x00000004001abc02 */ /* 0x006fe40008000f00 */
.L_x_141:
[----:B------:R-:W-:Y:S05]  /*7cd0*/  @!P4 BRA `(.L_x_142) ;  /* 0x000000000024c947 */ /* 0x000fea0003800000 */
[----:B------:R-:W-:Y:S01]  /*7ce0*/  ISETP.NE.U32.AND P3, PT, R40, RZ, PT ;  /* 0x000000ff2800720c */ /* 0x000fe20003f65070 */
[----:B------:R-:W1:Y:S03]  /*7cf0*/  LDCU.64 UR4, c[0x0][0x358] ;  /* 0x00006b00ff0477ac */ /* 0x000e660008000a00 */
[----:B------:R-:W-:Y:S11]  /*7d00*/  ISETP.NE.AND.EX P3, PT, R41, RZ, PT, P3 ;  /* 0x000000ff2900720c */ /* 0x000ff60003f65330 */
[----:B------:R-:W-:Y:S02]  /*7d10*/  @!UPT UIADD3 URZ, UPT, UPT, URZ, URZ, URZ ;  /* 0x000000fffffff290 */ /* 0x000fe4000fffe0ff */
[----:B------:R-:W2:Y:S01]  /*7d20*/  @P3 LDC.64 R2, c[0x0][0x8a8] ;  /* 0x00022a00ff023b82 */ /* 0x000ea20000000a00 */
[----:B------:R-:W-:Y:S04]  /*7d30*/  @P3 IMAD R0, R42, UR36, RZ ;  /* 0x000000242a003c24 */ /* 0x000fe8000f8e02ff */
[----:B--2---:R-:W-:Y:S05]  /*7d40*/  @P3 IMAD.WIDE R2, R0, 0x4, R2 ;  /* 0x0000000400023825 */ /* 0x004fea00078e0202 */
[----:B-1---5:R1:W5:Y:S02]  /*7d50*/  @P3 LDG.E R24, desc[UR4][R2.64] ;  /* 0x0000000402183981 */ /* 0x022364000c1e1900 */
[----:B-1----:R-:W2:Y:S02]  /*7d60*/  @!P3 LDC R24, c[0x0][0x8a0] ;  /* 0x00022800ff18bb82 */ /* 0x002ea40000000800 */
.L_x_142:
[----:B-----5:R-:W-:Y:S01]  /*7d70*/  FSETP.NEU.AND P3, PT, R26, RZ, PT ;  /* 0x000000ff1a00720b */ /* 0x020fe20003f6d000 */
[----:B------:R-:W-:Y:S01]  /*7d80*/  IMAD.U32 R2, RZ, RZ, UR46 ;  /* 0x0000002eff027e24 */ /* 0x000fe2000f8e00ff */
[----:B------:R-:W-:Y:S01]  /*7d90*/  SEL R5, RZ, 0xffffffff, P2 ;  /* 0xffffffffff057807 */ /* 0x000fe20001000000 */
[----:B------:R-:W-:Y:S01]  /*7da0*/  ULOP3.LUT UR4, UR55, 0x1, URZ, 0x3c, !UPT ;  /* 0x0000000137047892 */ /* 0x000fe2000f8e3cff */
[----:B------:R-:W-:Y:S01]  /*7db0*/  @P1 LOP3.LUT P2, RZ, R45, 0xff, RZ, 0xc0, !PT ;  /* 0x000000ff2dff1812 */ /* 0x000fe2000784c0ff */
[----:B------:R-:W-:Y:S01]  /*7dc0*/  BSSY B1, `(.L_x_143) ;  /* 0x000003d000017945 */ /* 0x000fe20003800000 */
[----:B------:R-:W-:Y:S01]  /*7dd0*/  @P1 SEL R0, RZ, 0xffffffff, P3 ;  /* 0xffffffffff001807 */ /* 0x000fe20001800000 */
[----:B------:R-:W-:Y:S01]  /*7de0*/  IMAD.MOV.U32 R65, RZ, RZ, 0x1 ;  /* 0x00000001ff417424 */ /* 0x000fe200078e00ff */
[----:B------:R-:W-:Y:S01]  /*7df0*/  LEA R2, R2, UR44, 0x3 ;  /* 0x0000002c02027c11 */ /* 0x000fe2000f8e18ff */
[----:B------:R-:W-:Y:S01]  /*7e00*/  IMAD.U32 R63, RZ, RZ, UR4 ;  /* 0x00000004ff3f7e24 */ /* 0x000fe2000f8e00ff */
[----:B------:R-:W-:Y:S01]  /*7e10*/  @P0 SEL R0, R5, R0, !P2 ;  /* 0x0000000005000207 */ /* 0x000fe20005000000 */
[----:B------:R-:W-:Y:S01]  /*7e20*/  IMAD.U32 R64, RZ, RZ, UR46 ;  /* 0x0000002eff407e24 */ /* 0x000fe2000f8e00ff */
[----:B------:R-:W-:Y:S02]  /*7e30*/  LEA R27, R22, UR44, 0x3 ;  /* 0x0000002c161b7c11 */ /* 0x000fe4000f8e18ff */
[----:B------:R-:W-:Y:S02]  /*7e40*/  CS2R R38, SRZ ;  /* 0x0000000000267805 */ /* 0x000fe4000001ff00 */
[----:B------:R-:W-:Y:S02]  /*7e50*/  @P1 LOP3.LUT R0, R0, 0x1, RZ, 0xc0, !PT ;  /* 0x0000000100001812 */ /* 0x000fe400078ec0ff */
[----:B------:R-:W-:Y:S02]  /*7e60*/  CS2R R36, SRZ ;  /* 0x0000000000247805 */ /* 0x000fe4000001ff00 */
[----:B------:R-:W-:Y:S02]  /*7e70*/  SHF.L.U32 R3, R53, 0x1f, RZ ;  /* 0x0000001f35037819 */ /* 0x000fe400000006ff */
[----:B------:R-:W-:Y:S02]  /*7e80*/  CS2R R30, SRZ ;  /* 0x00000000001e7805 */ /* 0x000fe4000001ff00 */
[----:B------:R-:W-:Y:S02]  /*7e90*/  ISETP.NE.U32.OR P5, PT, R0, 0x1, !P1 ;  /* 0x000000010000780c */ /* 0x000fe40004fa5470 */
[----:B------:R-:W-:Y:S02]  /*7ea0*/  CS2R R28, SRZ ;  /* 0x00000000001c7805 */ /* 0x000fe4000001ff00 */
[----:B------:R-:W-:Y:S02]  /*7eb0*/  PLOP3.LUT P2, PT, PT, PT, UP1, 0x80, 0x8 ;  /* 0x000000000008781c */ /* 0x000fe40003f4f018 */
[----:B------:R-:W-:Y:S02]  /*7ec0*/  LEA.HI R25, R22, R22, RZ, 0x1 ;  /* 0x0000001616197211 */ /* 0x000fe400078f08ff */
[----:B------:R-:W-:Y:S02]  /*7ed0*/  LOP3.LUT P4, R50, R45, 0xff, RZ, 0xc0, !PT ;  /* 0x000000ff2d327812 */ /* 0x000fe4000788c0ff */
[----:B------:R-:W-:Y:S02]  /*7ee0*/  SEL R4, RZ, 0xffffffff, P3 ;  /* 0xffffffffff047807 */ /* 0x000fe40001800000 */
[----:B------:R-:W-:Y:S02]  /*7ef0*/  P2R R61, PR, RZ, 0x20 ;  /* 0x00000020ff3d7803 */ /* 0x000fe40000000000 */
[----:B------:R-:W-:Y:S03]  /*7f00*/  @P5 SHF.L.U32 R0, R63, 0x1f, RZ ;  /* 0x0000001f3f005819 */ /* 0x000fe600000006ff */
[----:B------:R-:W-:Y:S01]  /*7f10*/  @P2 SEL R4, R5, R4, !P4 ;  /* 0x0000000405042207 */ /* 0x000fe20006000000 */
[----:B------:R1:W3:Y:S03]  /*7f20*/  @P5 SYNCS.PHASECHK.TRANS64.TRYWAIT P1, [R2+URZ+0x350], R0 ;  /* 0x00035000020055a7 */ /* 0x0002e600080211ff */
[----:B------:R-:W-:Y:S04]  /*7f30*/  LOP3.LUT R4, R4, 0x1, RZ, 0xc0, !PT ;  /* 0x0000000104047812 */ /* 0x000fe800078ec0ff */
[----:B------:R-:W-:Y:S04]  /*7f40*/  ISETP.NE.U32.AND P2, PT, R4, 0x1, PT ;  /* 0x000000010400780c */ /* 0x000fe80003f45070 */
[----:B------:R-:W-:Y:S01]  /*7f50*/  P2R R66, PR, RZ, 0x4 ;  /* 0x00000004ff427803 */ /* 0x000fe20000000000 */
[----:B------:R4:W2:Y:S01]  /*7f60*/  SYNCS.PHASECHK.TRANS64.TRYWAIT P0, [R27+URZ+0x3b0], R3 ;  /* 0x0003b0031b0075a7 */ /* 0x0008a200080011ff */
[C---:B-1----:R-:W-:Y:S01]  /*7f70*/  IMAD.SHL.U32 R0, R25.reuse, 0x20, RZ ;  /* 0x0000002019007824 */ /* 0x042fe200078e00ff */
[----:B------:R-:W-:Y:S04]  /*7f80*/  LOP3.LUT R25, R25, 0xffe, RZ, 0xc0, !PT ;  /* 0x00000ffe19197812 */ /* 0x000fe800078ec0ff */
[----:B------:R-:W-:Y:S01]  /*7f90*/  LOP3.LUT R0, R0, 0xffffffc0, RZ, 0xc0, !PT ;  /* 0xffffffc000007812 */ /* 0x000fe200078ec0ff */
[----:B------:R-:W-:Y:S04]  /*7fa0*/  IMAD.IADD R25, R22, 0x1, -R25 ;  /* 0x0000000116197824 */ /* 0x000fe800078e0a19 */
[----:B------:R-:W-:Y:S04]  /*7fb0*/  IMAD.IADD R0, R23, 0x1, R0 ;  /* 0x0000000117007824 */ /* 0x000fe800078e0200 */
[----:B------:R-:W-:Y:S01]  /*7fc0*/  IMAD R25, R25, 0x100000, R0 ;  /* 0x0010000019197824 */ /* 0x000fe200078e0200 */
[----:B---3--:R-:W-:Y:S01]  /*7fd0*/  @P5 SEL R65, RZ, 0x1, !P1 ;  /* 0x00000001ff415807 */ /* 0x008fe20004800000 */
[----:B----4-:R-:W-:Y:S06]  /*7fe0*/  @!P5 BRA `(.L_x_144) ;  /* 0x000000000068d947 */ /* 0x010fec0003800000 */
[----:B------:R-:W-:Y:S01]  /*7ff0*/  HFMA2 R31, -RZ, RZ, 0, 0 ;  /* 0x00000000ff1f7431 */ /* 0x000fe200000001ff */
[----:B------:R-:W-:Y:S01]  /*8000*/  ISETP.NE.AND P1, PT, R65, RZ, PT ;  /* 0x000000ff4100720c */ /* 0x000fe20003f25270 */
[----:B------:R-:W-:Y:S01]  /*8010*/  IMAD.U32 R0, RZ, RZ, UR46 ;  /* 0x0000002eff007e24 */ /* 0x000fe2000f8e00ff */
[----:B------:R-:W-:Y:S11]  /*8020*/  BSSY B0, `(.L_x_145) ;  /* 0x0000005000007945 */ /* 0x000ff60003800000 */
[----:B------:R-:W-:Y:S05]  /*8030*/  @P1 BRA `(.L_x_146) ;  /* 0x00000000000c1947 */ /* 0x000fea0003800000 */
[----:B------:R-:W-:Y:S04]  /*8040*/  SHF.L.U32 R4, R63, 0x1f, RZ ;  /* 0x0000001f3f047819 */ /* 0x000fe800000006ff */
[----:B------:R-:W1:Y:S02]  /*8050*/  SYNCS.PHASECHK.TRANS64.TRYWAIT P1, [R2+URZ+0x350], R4 ;  /* 0x00035004020075a7 */ /* 0x000e6400080211ff */
[----:B-1----:R-:W-:Y:S05]  /*8060*/  @!P1 BRA `(.L_x_147) ;  /* 0x00000030004c9947 */ /* 0x002fea0003800000 */
.L_x_146:
[----:B------:R-:W-:Y:S05]  /*8070*/  BSYNC B0 ;  /* 0x0000000000007941 */ /* 0x000fea0003800000 */
.L_x_145:
[----:B------:R-:W-:Y:S01]  /*8080*/  ISETP.NE.AND P1, PT, R66, RZ, PT ;  /* 0x000000ff4200720c */ /* 0x000fe20003f25270 */
[----:B------:R-:W-:Y:S01]  /*8090*/  IMAD.MOV.U32 R30, RZ, RZ, RZ ;  /* 0x000000ffff1e7224 */ /* 0x000fe200078e00ff */
[----:B------:R-:W-:Y:S02]  /*80a0*/  CS2R R28, SRZ ;  /* 0x00000000001c7805 */ /* 0x000fe4000001ff00 */
[----:B------:R-:W-:Y:S02]  /*80b0*/  CS2R R38, SRZ ;  /* 0x0000000000267805 */ /* 0x000fe4000001ff00 */
[----:B------:R-:W-:Y:S07]  /*80c0*/  CS2R R36, SRZ ;  /* 0x0000000000247805 */ /* 0x000fee000001ff00 */
[----:B-1----:R-:W-:Y:S01]  /*80d0*/  @P1 IMAD R2, R0, 0x800, R44 ;  /* 0x0000080000021824 */ /* 0x002fe200078e022c */
[----:B------:R-:W-:Y:S05]  /*80e0*/  @P1 WARPSYNC.ALL ;  /* 0x0000000000001948 */ /* 0x000fea0003800000 */
[----:B------:R-:W-:Y:S01]  /*80f0*/  @P1 LEA R2, R2, UR44, 0x1 ;  /* 0x0000002c02021c11 */ /* 0x000fe2000f8e08ff */
[----:B------:R-:W-:Y:S04]  /*8100*/  UIADD3 UR4, UPT, UPT, UR46, 0x1, URZ ;  /* 0x000000012e047890 */ /* 0x000fe8000fffe0ff */
[----:B------:R1:W3:Y:S01]  /*8110*/  @P1 LDSM.16.M88.4 R28, [R2+0x600] ;  /* 0x00060000021c183b */ /* 0x0002e20000000200 */
[----:B------:R-:W-:Y:S01]  /*8120*/  UISETP.NE.AND UP0, UPT, UR4, 0x3, UPT ;  /* 0x000000030400788c */ /* 0x000fe2000bf05270 */
[----:B------:R-:W-:Y:S03]  /*8130*/  @P1 IMAD R0, R54, 0x2, R2 ;  /* 0x0000000236001824 */ /* 0x000fe600078e0202 */
[----:B------:R-:W-:Y:S02]  /*8140*/  USEL UR5, URZ, 0x1, UP0 ;  /* 0x00000001ff057887 */ /* 0x000fe40008000000 */
[----:B------:R1:W4:Y:S01]  /*8150*/  @P1 LDSM.16.M88.4 R36, [R0+0x600] ;  /* 0x000600000024183b */ /* 0x0003220000000200 */
[----:B------:R-:W-:Y:S03]  /*8160*/  USEL UR4, UR4, URZ, UP0 ;  /* 0x000000ff04047287 */ /* 0x000fe60008000000 */
[----:B------:R-:W-:Y:S03]  /*8170*/  LOP3.LUT R63, R63, UR5, RZ, 0x3c, !PT ;  /* 0x000000053f3f7c12 */ /* 0x000fe6000f8e3cff */
[----:B------:R-:W-:Y:S02]  /*8180*/  IMAD.U32 R64, RZ, RZ, UR4 ;  /* 0x00000004ff407e24 */ /* 0x000fe4000f8e00ff */
.L_x_144:
[----:B------:R-:W-:Y:S05]  /*8190*/  BSYNC B1 ;  /* 0x0000000000017941 */ /* 0x000fea0003800000 */
.L_x_143:
[----:B-1----:R-:W-:Y:S04]  /*81a0*/  SHF.R.U32.HI R0, RZ, 0x15, R25 ;  /* 0x00000015ff007819 */ /* 0x002fe80000011619 */
[----:B------:R-:W-:Y:S01]  /*81b0*/  LOP3.LUT P1, RZ, R0, 0x3, R46, 0x48, !PT ;  /* 0x0000000300ff7812 */ /* 0x000fe2000782482e */
[----:B------:R-:W-:Y:S01]  /*81c0*/  @!UPT UIADD3 URZ, UPT, UPT, URZ, URZ, URZ ;  /* 0x000000fffffff290 */ /* 0x000fe2000fffe0ff */
[----:B--2---:R-:W-:Y:S11]  /*81d0*/  @P0 BRA `(.L_x_148) ;  /* 0x0000000000080947 */ /* 0x004ff60003800000 */
[----:B------:R-:W1:Y:S02]  /*81e0*/  SYNCS.PHASECHK.TRANS64.TRYWAIT P0, [R27+URZ+0x3b0], R3 ;  /* 0x0003b0031b0075a7 */ /* 0x000e6400080011ff */
[----:B-1----:R-:W-:Y:S05]  /*81f0*/  @!P0 BRA `(.L_x_149) ;  /* 0x0000002c00fc8947 */ /* 0x002fea0003800000 */
.L_x_148:
[----:B------:R-:W-:Y:S05]  /*8200*/  @!P1 BRA `(.L_x_150) ;  /* 0x0000000000409947 */ /* 0x000fea0003800000 */
[----:B------:R-:W2:Y:S01]  /*8210*/  LDCU.64 UR8, c[0x4][0x70] ;  /* 0x01000e00ff0877ac */ /* 0x000ea20008000a00 */
[----:B-1----:R-:W-:Y:S01]  /*8220*/  MOV R3, 0x0 ;  /* 0x0000000000037802 */ /* 0x002fe20000000f00 */
[----:B------:R-:W-:Y:S02]  /*8230*/  HFMA2 R12, -RZ, RZ, 0, 5.9604644775390625e-08 ;  /* 0x00000001ff0c7431 */ /* 0x000fe400000001ff */
[----:B------:R-:W-:Y:S02]  /*8240*/  IMAD.MOV.U32 R8, RZ, RZ, 0x192 ;  /* 0x00000192ff087424 */ /* 0x000fe400078e00ff */
[----:B------:R-:W-:Y:S01]  /*8250*/  IMAD.MOV.U32 R13, RZ, RZ, RZ ;  /* 0x000000ffff0d7224 */ /* 0x000fe200078e00ff */
[----:B------:R-:W1:Y:S01]  /*8260*/  LDCU.64 UR6, c[0x4][0x78] ;  /* 0x01000f00ff0677ac */ /* 0x000e620008000a00 */
[----:B------:R-:W3:Y:S01]  /*8270*/  LDC.64 R2, c[0x4][R3] ;  /* 0x0100000003027b82 */ /* 0x000ee20000000a00 */
[----:B------:R-:W5:Y:S01]  /*8280*/  LDCU.64 UR4, c[0x4][0x10] ;  /* 0x01000200ff0477ac */ /* 0x000f620008000a00 */
[----:B--2---:R-:W-:Y:S01]  /*8290*/  MOV R5, UR9 ;  /* 0x0000000900057c02 */ /* 0x004fe20008000f00 */
[----:B------:R-:W-:Y:S01]  /*82a0*/  IMAD.U32 R4, RZ, RZ, UR8 ;  /* 0x00000008ff047e24 */ /* 0x000fe2000f8e00ff */
[----:B-1----:R-:W-:Y:S01]  /*82b0*/  MOV R7, UR7 ;  /* 0x0000000700077c02 */ /* 0x002fe20008000f00 */
[----:B------:R-:W-:Y:S01]  /*82c0*/  IMAD.U32 R6, RZ, RZ, UR6 ;  /* 0x00000006ff067e24 */ /* 0x000fe2000f8e00ff */
[----:B-----5:R-:W-:Y:S01]  /*82d0*/  MOV R11, UR5 ;  /* 0x00000005000b7c02 */ /* 0x020fe20008000f00 */
[----:B------:R-:W-:Y:S02]  /*82e0*/  IMAD.U32 R10, RZ, RZ, UR4 ;  /* 0x00000004ff0a7e24 */ /* 0x000fe4000f8e00ff */
[----:B------:R-:W-:Y:S07]  /*82f0*/  LEPC R20, `(.L_x_150) ;  /* 0x000000001014794e */ /* 0x000fee0000000000 */
[----:B---34-:R-:W-:Y:S05]  /*8300*/  CALL.ABS.NOINC R2 ;  /* 0x0000000002007343 */ /* 0x018fea0003c00000 */
.L_x_150:
[----:B-1-3--:R-:W-:Y:S01]  /*8310*/  SHF.L.U32 R3, R28, 0x10, RZ ;  /* 0x000000101c037819 */ /* 0x00afe200000006ff */
[----:B------:R-:W-:Y:S05]  /*8320*/  WARPSYNC.ALL ;  /* 0x0000000000007948 */ /* 0x000fea0003800000 */
[----:B------:R-:W-:Y:S01]  /*8330*/  R2UR UR4, R25 ;  /* 0x00000000190472ca */ /* 0x000fe200000e0000 */
[----:B------:R-:W-:Y:S01]  /*8340*/  BSSY.RECONVERGENT B0, `(.L_x_151) ;  /* 0x0000051000007945 */ /* 0x000fe20003800200 */
[----:B------:R-:W-:Y:S02]  /*8350*/  SHF.L.U32 R20, R30, 0x10, RZ ;  /* 0x000000101e147819 */ /* 0x000fe400000006ff */
[----:B------:R-:W-:Y:S02]  /*8360*/  SHF.L.U32 R62, R54, 0x1, RZ ;  /* 0x00000001363e7819 */ /* 0x000fe400000006ff */
[----:B------:R-:W-:Y:S07]  /*8370*/  ISETP.NE.AND P0, PT, R55, RZ, PT ;  /* 0x000000ff3700720c */ /* 0x000fee0003f05270 */
[----:B------:R-:W1:Y:S02]  /*8380*/  LDTM.16dp256bit.x4 R4, tmem[UR4] ;  /* 0x00000004000479ee */ /* 0x000e640008120000 */
[----:B-1----:R-:W-:Y:S01]  /*8390*/  FMUL R0, R24, R4 ;  /* 0x0000000418007220 */ /* 0x002fe20000400000 */
[----:B------:R-:W-:Y:S01]  /*83a0*/  LOP3.LUT R4, R28, 0xffff0000, RZ, 0xc0, !PT ;  /* 0xffff00001c047812 */ /* 0x000fe200078ec0ff */
[----:B------:R-:W-:Y:S01]  /*83b0*/  FMUL R2, R24, R5 ;  /* 0x0000000518027220 */ /* 0x000fe20000400000 */
[C---:B------:R-:W-:Y:S01]  /*83c0*/  SHF.L.U32 R5, R29.reuse, 0x10, RZ ;  /* 0x000000101d057819 */ /* 0x040fe200000006ff */
[----:B------:R-:W-:Y:S01]  /*83d0*/  FFMA R0, R26, R3, R0 ;  /* 0x000000031a007223 */ /* 0x000fe20000000000 */
[----:B------:R-:W-:Y:S01]  /*83e0*/  FMUL R3, R24, R6 ;  /* 0x0000000618037220 */ /* 0x000fe20000400000 */
[----:B------:R-:W-:Y:S01]  /*83f0*/  LOP3.LUT R6, R29, 0xffff0000, RZ, 0xc0, !PT ;  /* 0xffff00001d067812 */ /* 0x000fe200078ec0ff */
[----:B------:R-:W-:Y:S01]  /*8400*/  FFMA R2, R26, R4, R2 ;  /* 0x000000041a027223 */ /* 0x000fe20000000002 */
[----:B------:R-:W-:Y:S01]  /*8410*/  FMUL R7, R24, R7 ;  /* 0x0000000718077220 */ /* 0x000fe20000400000 */
[----:B------:R-:W-:Y:S01]  /*8420*/  FFMA R3, R26, R5, R3 ;  /* 0x000000051a037223 */ /* 0x000fe20000000003 */
[C---:B------:R-:W-:Y:S01]  /*8430*/  FMUL R4, R24.reuse, R8 ;  /* 0x0000000818047220 */ /* 0x040fe20000400000 */
[----:B------:R-:W-:Y:S01]  /*8440*/  FMUL R5, R24, R9 ;  /* 0x0000000918057220 */ /* 0x000fe20000400000 */
[----:B------:R-:W-:Y:S01]  /*8450*/  F2FP.BF16.F32.PACK_AB R32, R2, R0 ;  /* 0x000000000220723e */ /* 0x000fe200000010ff */
[----:B------:R-:W-:Y:S01]  /*8460*/  FFMA R7, R26, R6, R7 ;  /* 0x000000061a077223 */ /* 0x000fe20000000007 */
[----:B------:R-:W-:Y:S01]  /*8470*/  LOP3.LUT R0, R30, 0xffff0000, RZ, 0xc0, !PT ;  /* 0xffff00001e007812 */ /* 0x000fe200078ec0ff */
[----:B------:R-:W-:Y:S01]  /*8480*/  FFMA R4, R26, R20, R4 ;  /* 0x000000141a047223 */ /* 0x000fe20000000004 */
[----:B------:R-:W-:Y:S01]  /*8490*/  SHF.L.U32 R2, R31, 0x10, RZ ;  /* 0x000000101f027819 */ /* 0x000fe200000006ff */
[----:B------:R-:W-:Y:S01]  /*84a0*/  FMUL R6, R24, R10 ;  /* 0x0000000a18067220 */ /* 0x000fe20000400000 */
[----:B------:R-:W-:Y:S01]  /*84b0*/  F2FP.BF16.F32.PACK_AB R33, R7, R3 ;  /* 0x000000030721723e */ /* 0x000fe200000010ff */
[C---:B------:R-:W-:Y:S01]  /*84c0*/  FFMA R5, R26.reuse, R0, R5 ;  /* 0x000000001a057223 */ /* 0x040fe20000000005 */
[----:B------:R-:W-:Y:S01]  /*84d0*/  LOP3.LUT R3, R31, 0xffff0000, RZ, 0xc0, !PT ;  /* 0xffff00001f037812 */ /* 0x000fe200078ec0ff */
[----:B------:R-:W-:Y:S01]  /*84e0*/  FFMA R6, R26, R2, R6 ;  /* 0x000000021a067223 */ /* 0x000fe20000000006 */
[----:B----4-:R-:W-:Y:S01]  /*84f0*/  SHF.L.U32 R7, R36, 0x10, RZ ;  /* 0x0000001024077819 */ /* 0x010fe200000006ff */
[----:B------:R-:W-:Y:S01]  /*8500*/  FMUL R11, R24, R11 ;  /* 0x0000000b180b7220 */ /* 0x000fe20000400000 */
[----:B------:R-:W-:Y:S01]  /*8510*/  LOP3.LUT R0, R36, 0xffff0000, RZ, 0xc0, !PT ;  /* 0xffff000024007812 */ /* 0x000fe200078ec0ff */
[C---:B------:R-:W-:Y:S01]  /*8520*/  FMUL R8, R24.reuse, R12 ;  /* 0x0000000c18087220 */ /* 0x040fe20000400000 */
[----:B------:R-:W-:Y:S01]  /*8530*/  SHF.L.U32 R2, R37, 0x10, RZ ;  /* 0x0000001025027819 */ /* 0x000fe200000006ff */
[----:B------:R-:W-:Y:S01]  /*8540*/  FMUL R9, R24, R13 ;  /* 0x0000000d18097220 */ /* 0x000fe20000400000 */
[----:B------:R-:W-:Y:S01]  /*8550*/  F2FP.BF16.F32.PACK_AB R34, R5, R4 ;  /* 0x000000040522723e */ /* 0x000fe200000010ff */
[C---:B------:R-:W-:Y:S01]  /*8560*/  FFMA R11, R26.reuse, R3, R11 ;  /* 0x000000031a0b7223 */ /* 0x040fe2000000000b */
[----:B------:R-:W-:Y:S01]  /*8570*/  MOV R5, UR46 ;  /* 0x0000002e00057c02 */ /* 0x000fe20008000f00 */
[C---:B------:R-:W-:Y:S01]  /*8580*/  FFMA R8, R26.reuse, R7, R8 ;  /* 0x000000071a087223 */ /* 0x040fe20000000008 */
[----:B------:R-:W-:Y:S01]  /*8590*/  SHF.L.U32 R3, R39, 0x10, RZ ;  /* 0x0000001027037819 */ /* 0x000fe200000006ff */
[----:B------:R-:W-:Y:S01]  /*85a0*/  FFMA R9, R26, R0, R9 ;  /* 0x000000001a097223 */ /* 0x000fe20000000009 */
[----:B------:R-:W-:Y:S01]  /*85b0*/  LOP3.LUT R0, R37, 0xffff0000, RZ, 0xc0, !PT ;  /* 0xffff000025007812 */ /* 0x000fe200078ec0ff */
[C---:B------:R-:W-:Y:S01]  /*85c0*/  FMUL R10, R24.reuse, R14 ;  /* 0x0000000e180a7220 */ /* 0x040fe20000400000 */
[----:B------:R-:W-:Y:S01]  /*85d0*/  LOP3.LUT R4, R39, 0xffff0000, RZ, 0xc0, !PT ;  /* 0xffff000027047812 */ /* 0x000fe200078ec0ff */
[C---:B------:R-:W-:Y:S01]  /*85e0*/  FMUL R15, R24.reuse, R15 ;  /* 0x0000000f180f7220 */ /* 0x040fe20000400000 */
[----:B------:R-:W-:Y:S01]  /*85f0*/  FMUL R12, R24, R16 ;  /* 0x00000010180c7220 */ /* 0x000fe20000400000 */
[----:B------:R-:W-:Y:S01]  /*8600*/  FFMA R10, R26, R2, R10 ;  /* 0x000000021a0a7223 */ /* 0x000fe2000000000a */
[----:B------:R-:W-:Y:S01]  /*8610*/  LOP3.LUT R2, R38, 0xffff0000, RZ, 0xc0, !PT ;  /* 0xffff000026027812 */ /* 0x000fe200078ec0ff */
[----:B------:R-:W-:Y:S01]  /*8620*/  FFMA R15, R26, R0, R15 ;  /* 0x000000001a0f7223 */ /* 0x000fe2000000000f */
[----:B------:R-:W-:Y:S01]  /*8630*/  SHF.L.U32 R0, R38, 0x10, RZ ;  /* 0x0000001026007819 */ /* 0x000fe200000006ff */
[C---:B------:R-:W-:Y:S01]  /*8640*/  FMUL R13, R24.reuse, R17 ;  /* 0x00000011180d7220 */ /* 0x040fe20000400000 */
[C---:B------:R-:W-:Y:S01]  /*8650*/  FMUL R14, R24.reuse, R18 ;  /* 0x00000012180e7220 */ /* 0x040fe20000400000 */
[----:B------:R-:W-:Y:S01]  /*8660*/  FMUL R19, R24, R19 ;  /* 0x0000001318137220 */ /* 0x000fe20000400000 */
[----:B------:R-:W-:Y:S01]  /*8670*/  LEA R5, R5, R44, 0xb ;  /* 0x0000002c05057211 */ /* 0x000fe200078e58ff */
[C---:B------:R-:W-:Y:S01]  /*8680*/  FFMA R12, R26.reuse, R0, R12 ;  /* 0x000000001a0c7223 */ /* 0x040fe2000000000c */
[C---:B------:R-:W-:Y:S01]  /*8690*/  FFMA R13, R26.reuse, R2, R13 ;  /* 0x000000021a0d7223 */ /* 0x040fe2000000000d */
[C---:B------:R-:W-:Y:S01]  /*86a0*/  FFMA R14, R26.reuse, R3, R14 ;  /* 0x000000031a0e7223 */ /* 0x040fe2000000000e */
[----:B------:R-:W-:Y:S01]  /*86b0*/  FFMA R19, R26, R4, R19 ;  /* 0x000000041a137223 */ /* 0x000fe20000000013 */
[----:B------:R-:W-:Y:S02]  /*86c0*/  F2FP.BF16.F32.PACK_AB R35, R11, R6 ;  /* 0x000000060b23723e */ /* 0x000fe400000010ff */
[----:B------:R-:W-:Y:S02]  /*86d0*/  LEA R5, R5, UR44, 0x1 ;  /* 0x0000002c05057c11 */ /* 0x000fe4000f8e08ff */
[----:B------:R-:W-:Y:S02]  /*86e0*/  F2FP.BF16.F32.PACK_AB R8, R9, R8 ;  /* 0x000000080908723e */ /* 0x000fe400000010ff */
[----:B------:R-:W-:Y:S01]  /*86f0*/  F2FP.BF16.F32.PACK_AB R9, R15, R10 ;  /* 0x0000000a0f09723e */ /* 0x000fe200000010ff */
[----:B------:R1:W-:Y:S01]  /*8700*/  STSM.16.M88.4 [R5+0x600], R32 ;  /* 0x0006002005007844 */ /* 0x0003e20000000200 */
[----:B------:R-:W-:Y:S02]  /*8710*/  F2FP.BF16.F32.PACK_AB R10, R13, R12 ;  /* 0x0000000c0d0a723e */ /* 0x000fe400000010ff */
[----:B------:R-:W-:Y:S02]  /*8720*/  F2FP.BF16.F32.PACK_AB R11, R19, R14 ;  /* 0x0000000e130b723e */ /* 0x000fe400000010ff */
[----:B------:R-:W-:Y:S05]  /*8730*/  IADD3 R0, PT, PT, R62, 0x600, R5 ;  /* 0x000006003e007810 */ /* 0x000fea0007ffe005 */
[----:B------:R1:W-:Y:S01]  /*8740*/  STSM.16.M88.4 [R0], R8 ;  /* 0x0000000800007844 */ /* 0x0003e20000000200 */
[----:B------:R-:W-:Y:S01]  /*8750*/  @!PT LDS RZ, [RZ] ;  /* 0x00000000fffff984 */ /* 0x000fe20000000800 */
[----:B------:R-:W-:Y:S01]  /*8760*/  @!PT LDS RZ, [RZ] ;  /* 0x00000000fffff984 */ /* 0x000fe20000000800 */
[----:B------:R-:W-:Y:S01]  /*8770*/  @!PT LDS RZ, [RZ] ;  /* 0x00000000fffff984 */ /* 0x000fe20000000800 */
[----:B------:R-:W-:Y:S01]  /*8780*/  @!PT LDS RZ, [RZ] ;  /* 0x00000000fffff984 */ /* 0x000fe20000000800 */
[----:B------:R2:W-:Y:S07]  /*8790*/  MEMBAR.ALL.CTA ;  /* 0x0000000000007992 */ /* 0x0005ee0000008000 */
[----:B--2---:R-:W2:Y:S02]  /*87a0*/  FENCE.VIEW.ASYNC.S ;  /* 0x00000000000073c6 */ /* 0x004ea40000000000 */
[----:B--2---:R-:W-:Y:S06]  /*87b0*/  BAR.SYNC.DEFER_BLOCKING 0x1, 0x80 ;  /* 0x0042000000007b1d */ /* 0x004fec0000010000 */
[----:B------:R-:W-:Y:S05]  /*87c0*/  @P0 BRA `(.L_x_152) ;  /* 0x0000000000200947 */ /* 0x000fea0003800000 */
[----:B------:R-:W2:Y:S01]  /*87d0*/  LDCU.64 UR6, c[0x0][0x348] ;  /* 0x00006900ff0677ac */ /* 0x000ea20008000a00 */
[----:B------:R-:W-:Y:S01]  /*87e0*/  ULEA UR5, UR46, UR44, 0xc ;  /* 0x0000002c2e057291 */ /* 0x000fe2000f8e60ff */
[----:B------:R-:W-:Y:S03]  /*87f0*/  UMOV UR51, UR36 ;  /* 0x0000002400337c82 */ /* 0x000fe60008000000 */
[----:B------:R-:W-:Y:S02]  /*8800*/  UIADD3 UR48, UPT, UPT, UR5, 0x600, URZ ;  /* 0x0000060005307890 */ /* 0x000fe4000fffe0ff */
[----:B--2---:R-:W-:Y:S04]  /*8810*/  UIADD3 UR4, UP0, UPT, UR6, 0x680, URZ ;  /* 0x0000068006047890 */ /* 0x004fe8000ff1e0ff */
[----:B------:R-:W-:Y:S09]  /*8820*/  UIADD3.X UR5, UPT, UPT, URZ, UR7, URZ, UP0, !UPT ;  /* 0x00000007ff057290 */ /* 0x000ff200087fe4ff */
[----:B------:R2:W-:Y:S02]  /*8830*/  UTMASTG.3D [UR48], [UR4] ;  /* 0x00000030040073b5 */ /* 0x0005e40008010000 */
[----:B--2---:R0:W-:Y:S02]  /*8840*/  UTMACMDFLUSH ;  /* 0x00000000000079b7 */ /* 0x0041e40000000000 */
.L_x_152:
[----:B------:R-:W-:Y:S05]  /*8850*/  BSYNC.RECONVERGENT B0 ;  /* 0x0000000000007941 */ /* 0x000fea0003800200 */
.L_x_151:
[----:B------:R-:W-:Y:S01]  /*8860*/  UIADD3 UR47, UPT, UPT, UR46, 0x1, URZ ;  /* 0x000000012e2f7890 */ /* 0x000fe2000fffe0ff */
[----:B------:R-:W-:Y:S03]  /*8870*/  BSSY.RECONVERGENT B0, `(.L_x_153) ;  /* 0x0000005000007945 */ /* 0x000fe60003800200 */
[----:B------:R-:W-:Y:S04]  /*8880*/  UISETP.NE.AND UP0, UPT, UR47, 0x3, UPT ;  /* 0x000000032f00788c */ /* 0x000fe8000bf05270 */
[----:B------:R-:W-:Y:S01]  /*8890*/  USEL UR45, UR47, URZ, UP0 ;  /* 0x000000ff2f2d7287 */ /* 0x000fe20008000000 */
[----:B------:R-:W-:Y:S11]  /*88a0*/  @P0 BRA `(.L_x_154) ;  /* 0x0000000000040947 */ /* 0x000ff60003800000 */
[----:B------:R-:W-:Y:S04]  /*88b0*/  DEPBAR.LE SB0, 0x1 ;  /* 0x000080400000791a */ /* 0x000fe80000000000 */
.L_x_154:
[----:B------:R-:W-:Y:S05]  /*88c0*/  BSYNC.RECONVERGENT B0 ;  /* 0x0000000000007941 */ /* 0x000fea0003800200 */
.L_x_153:
[----:B------:R-:W-:Y:S01]  /*88d0*/  BAR.SYNC.DEFER_BLOCKING 0x1, 0x80 ;  /* 0x0042000000007b1d */ /* 0x000fe20000010000 */
[----:B------:R-:W-:Y:S01]  /*88e0*/  ISETP.NE.AND P1, PT, R61, RZ, PT ;  /* 0x000000ff3d00720c */ /* 0x000fe20003f25270 */
[----:B------:R-:W-:Y:S01]  /*88f0*/  UISETP.NE.AND UP0, UPT, UR53, URZ, UPT ;  /* 0x000000ff3500728c */ /* 0x000fe2000bf05270 */
[----:B------:R-:W-:Y:S11]  /*8900*/  LEA R2, R64, UR44, 0x3 ;  /* 0x0000002c40027c11 */ /* 0x000ff6000f8e18ff */
[----:B------:R-:W-:Y:S01]  /*8910*/  @P1 SHF.L.U32 R3, R63, 0x1f, RZ ;  /* 0x0000001f3f031819 */ /* 0x000fe200000006ff */
[----:B------:R-:W-:Y:S06]  /*8920*/  BRA.U !UP0, `(.L_x_155) ;  /* 0x0000000108247547 */ /* 0x000fec000b800000 */
[----:B------:R-:W-:Y:S01]  /*8930*/  IMAD.U32 R4, RZ, RZ, UR52 ;  /* 0x00000034ff047e24 */ /* 0x000fe2000f8e00ff */
[----:B-1----:R-:W-:Y:S01]  /*8940*/  MOV R0, UR54 ;  /* 0x0000003600007c02 */ /* 0x002fe20008000f00 */
[----:B------:R-:W-:Y:S03]  /*8950*/  UIADD3 UR4, UPT, UPT, UR52, 0x1, URZ ;  /* 0x0000000134047890 */ /* 0x000fe6000fffe0ff */
[----:B------:R-:W-:Y:S01]  /*8960*/  @P1 LEA R4, R4, UR44, 0x3 ;  /* 0x0000002c04041c11 */ /* 0x000fe2000f8e18ff */
[----:B------:R-:W-:Y:S04]  /*8970*/  UISETP.NE.AND UP0, UPT, UR4, 0x3, UPT ;  /* 0x000000030400788c */ /* 0x000fe8000bf05270 */
[----:B------:R-:W-:Y:S01]  /*8980*/  @P1 VIADD R4, R4, 0x368 ;  /* 0x0000036804041836 */ /* 0x000fe20000000000 */
[----:B------:R-:W-:Y:S04]  /*8990*/  USEL UR52, UR4, URZ, UP0 ;  /* 0x000000ff04347287 */ /* 0x000fe80008000000 */
[----:B------:R-:W-:Y:S04]  /*89a0*/  @P1 PRMT R0, R0, 0x654, R4 ;  /* 0x0000065400001816 */ /* 0x000fe80000000004 */
[----:B------:R2:W-:Y:S04]  /*89b0*/  @P1 SYNCS.ARRIVE.TRANS64.RED.A1T0 RZ, [R0+URZ], RZ ;  /* 0x000000ff00ff19a7 */ /* 0x0005e800081004ff */
.L_x_155:
[----:B------:R-:W3:Y:S01]  /*89c0*/  @P1 SYNCS.PHASECHK.TRANS64.TRYWAIT P0, [R2+URZ+0x350], R3 ;  /* 0x00035003020015a7 */ /* 0x000ee200080011ff */
[----:B------:R-:W-:Y:S01]  /*89d0*/  BSSY B1, `(.L_x_156) ;  /* 0x0000013000017945 */ /* 0x000fe20003800000 */
[----:B---3--:R-:W-:Y:S03]  /*89e0*/  @P1 SEL R65, RZ, 0x1, !P0 ;  /* 0x00000001ff411807 */ /* 0x008fe60004000000 */
[----:B------:R-:W-:Y:S05]  /*89f0*/  @!P1 BRA `(.L_x_157) ;  /* 0x0000000000409947 */ /* 0x000fea0003800000 */
[----:B------:R-:W-:Y:S01]  /*8a00*/  ISETP.NE.AND P1, PT, R66, RZ, PT ;  /* 0x000000ff4200720c */ /* 0x000fe20003f25270 */
[----:B------:R-:W-:Y:S01]  /*8a10*/  BSSY B0, `(.L_x_158) ;  /* 0x0000009000007945 */ /* 0x000fe20003800000 */
[----:B------:R-:W-:Y:S11]  /*8a20*/  ISETP.NE.AND P0, PT, R65, RZ, PT ;  /* 0x000000ff4100720c */ /* 0x000ff60003f05270 */
[----:B------:R-:W-:Y:S05]  /*8a30*/  @P1 IMAD R3, R64, 0x800, R44 ;  /* 0x0000080040031824 */ /* 0x000fea00078e022c */
[----:B------:R-:W-:Y:S05]  /*8a40*/  @P1 LEA R3, R3, UR44, 0x1 ;  /* 0x0000002c03031c11 */ /* 0x000fea000f8e08ff */
[----:B-12---:R-:W-:Y:S01]  /*8a50*/  @P1 IMAD.IADD R0, R62, 0x1, R3 ;  /* 0x000000013e001824 */ /* 0x006fe200078e0203 */
[----:B------:R-:W-:Y:S06]  /*8a60*/  @P0 BRA `(.L_x_159) ;  /* 0x00000000000c0947 */ /* 0x000fec0003800000 */
[----:B------:R-:W-:Y:S04]  /*8a70*/  SHF.L.U32 R63, R63, 0x1f, RZ ;  /* 0x0000001f3f3f7819 */ /* 0x000fe800000006ff */
[----:B------:R-:W1:Y:S02]  /*8a80*/  SYNCS.PHASECHK.TRANS64.TRYWAIT P0, [R2+URZ+0x350], R63 ;  /* 0x0003503f020075a7 */ /* 0x000e6400080011ff */
[----:B-1----:R-:W-:Y:S05]  /*8a90*/  @!P0 BRA `(.L_x_160) ;  /* 0x0000002400e88947 */ /* 0x002fea0003800000 */
.L_x_159:
[----:B------:R-:W-:Y:S05]  /*8aa0*/  BSYNC B0 ;  /* 0x0000000000007941 */ /* 0x000fea0003800000 */
.L_x_158:
[----:B------:R-:W-:Y:S11]  /*8ab0*/  ISETP.NE.AND P0, PT, R66, RZ, PT ;  /* 0x000000ff4200720c */ /* 0x000ff60003f05270 */
[----:B------:R-:W-:Y:S02]  /*8ac0*/  @!UPT UIADD3 URZ, UPT, UPT, URZ, URZ, URZ ;  /* 0x000000fffffff290 */ /* 0x000fe4000fffe0ff */
[----:B------:R-:W-:Y:S05]  /*8ad0*/  @P0 WARPSYNC.ALL ;  /* 0x0000000000000948 */ /* 0x000fea0003800000 */
[----:B------:R3:W4:Y:S04]  /*8ae0*/  @P0 LDSM.16.M88.4 R28, [R3+0x600] ;  /* 0x00060000031c083b */ /* 0x0007280000000200 */
[----:B------:R3:W2:Y:S02]  /*8af0*/  @P0 LDSM.16.M88.4 R36, [R0+0x600] ;  /* 0x000600000024083b */ /* 0x0006a40000000200 */
.L_x_157:
[----:B------:R-:W-:Y:S05]  /*8b00*/  BSYNC B1 ;  /* 0x0000000000017941 */ /* 0x000fea0003800000 */
.L_x_156:
[----:B-123--:R-:W-:Y:S05]  /*8b10*/  VIADD R0, R25, 0x20 ;  /* 0x0000002019007836 */ /* 0x00efea0000000000 */
[----:B------:R-:W-:Y:S04]  /*8b20*/  SHF.R.U32.HI R0, RZ, 0x15, R0 ;  /* 0x00000015ff007819 */ /* 0x000fe80000011600 */
[----:B------:R-:W-:Y:S11]  /*8b30*/  LOP3.LUT P0, RZ, R0, 0x3, R46, 0x48, !PT ;  /* 0x0000000300ff7812 */ /* 0x000ff6000780482e */
[----:B------:R-:W-:Y:S02]  /*8b40*/  @!UPT UIADD3 URZ, UPT, UPT, URZ, URZ, URZ ;  /* 0x000000fffffff290 */ /* 0x000fe4000fffe0ff */
[----:B------:R-:W-:Y:S05]  /*8b50*/  @!P0 BRA `(.L_x_161) ;  /* 0x0000000000408947 */ /* 0x000fea0003800000 */
[----:B------:R-:W1:Y:S01]  /*8b60*/  LDCU.64 UR8, c[0x4][0x70] ;  /* 0x01000e00ff0877ac */ /* 0x000e620008000a00 */
[----:B------:R-:W-:Y:S01]  /*8b70*/  MOV R3, 0x0 ;  /* 0x0000000000037802 */ /* 0x000fe20000000f00 */
[----:B------:R-:W-:Y:S02]  /*8b80*/  HFMA2 R12, -RZ, RZ, 0, 5.9604644775390625e-08 ;  /* 0x00000001ff0c7431 */ /* 0x000fe400000001ff */
[----:B------:R-:W-:Y:S02]  /*8b90*/  IMAD.MOV.U32 R8, RZ, RZ, 0x192 ;  /* 0x00000192ff087424 */ /* 0x000fe400078e00ff */
[----:B------:R-:W-:Y:S01]  /*8ba0*/  IMAD.MOV.U32 R13, RZ, RZ, RZ ;  /* 0x000000ffff0d7224 */ /* 0x000fe200078e00ff */
[----:B------:R-:W2:Y:S01]  /*8bb0*/  LDCU.64 UR6, c[0x4][0x78] ;  /* 0x01000f00ff0677ac */ /* 0x000ea20008000a00 */
[----:B------:R-:W3:Y:S01]  /*8bc0*/  LDC.64 R2, c[0x4][R3] ;  /* 0x0100000003027b82 */ /* 0x000ee20000000a00 */
[----:B------:R-:W5:Y:S01]  /*8bd0*/  LDCU.64 UR4, c[0x4][0x10] ;  /* 0x01000200ff0477ac */ /* 0x000f620008000a00 */
[----:B-1----:R-:W-:Y:S01]  /*8be0*/  MOV R5, UR9 ;  /* 0x0000000900057c02 */ /* 0x002fe20008000f00 */
[----:B------:R-:W-:Y:S01]  /*8bf0*/  IMAD.U32 R4, RZ, RZ, UR8 ;  /* 0x00000008ff047e24 */ /* 0x000fe2000f8e00ff */
[----:B--2---:R-:W-:Y:S01]  /*8c00*/  MOV R7, UR7 ;  /* 0x0000000700077c02 */ /* 0x004fe20008000f00 */
[----:B------:R-:W-:Y:S01]  /*8c10*/  IMAD.U32 R6, RZ, RZ, UR6 ;  /* 0x00000006ff067e24 */ /* 0x000fe2000f8e00ff */
[----:B-----5:R-:W-:Y:S01]  /*8c20*/  MOV R11, UR5 ;  /* 0x00000005000b7c02 */ /* 0x020fe20008000f00 */
[----:B------:R-:W-:Y:S02]  /*8c30*/  IMAD.U32 R10, RZ, RZ, UR4 ;  /* 0x00000004ff0a7e24 */ /* 0x000fe4000f8e00ff */
[----:B------:R-:W-:Y:S07]  /*8c40*/  LEPC R20, `(.L_x_161) ;  /* 0x000000001014794e */ /* 0x000fee0000000000 */
[----:B---34-:R-:W-:Y:S05]  /*8c50*/  CALL.ABS.NOINC R2 ;  /* 0x0000000002007343 */ /* 0x018fea0003c00000 */
.L_x_161:
[----:B------:R-:W-:Y:S01]  /*8c60*/  ISETP.NE.AND P0, PT, R55, RZ, PT ;  /* 0x000000ff3700720c */ /* 0x000fe20003f05270 */
[----:B------:R-:W-:Y:S05]  /*8c70*/  WARPSYNC.ALL ;  /* 0x0000000000007948 */ /* 0x000fea0003800000 */
[----:B------:R-:W-:Y:S01]  /*8c80*/  R2UR UR4, R25 ;  /* 0x00000000190472ca */ /* 0x000fe200000e0000 */
[----:B------:R-:W-:Y:S01]  /*8c90*/  BSSY.RECONVERGENT B0, `(.L_x_162) ;  /* 0x0000057000007945 */ /* 0x000fe20003800200 */
[C---:B----4-:R-:W-:Y:S02]  /*8ca0*/  SHF.L.U32 R20, R28.reuse, 0x10, RZ ;  /* 0x000000101c147819 */ /* 0x050fe400000006ff */
[----:B------:R-:W-:Y:S02]  /*8cb0*/  LOP3.LUT R21, R28, 0xffff0000, RZ, 0xc0, !PT ;  /* 0xffff00001c157812 */ /* 0x000fe400078ec0ff */
[----:B------:R-:W-:Y:S02]  /*8cc0*/  SHF.L.U32 R25, R29, 0x10, RZ ;  /* 0x000000101d197819 */ /* 0x000fe400000006ff */
[----:B------:R-:W-:Y:S02]  /*8cd0*/  SHF.L.U32 R28, R30, 0x10, RZ ;  /* 0x000000101e1c7819 */ /* 0x000fe400000006ff */
[C---:B------:R-:W-:Y:S02]  /*8ce0*/  SHF.L.U32 R32, R36.reuse, 0x10, RZ ;  /* 0x0000001024207819 */ /* 0x040fe400000006ff */
[----:B------:R-:W-:Y:S01]  /*8cf0*/  LOP3.LUT R33, R36, 0xffff0000, RZ, 0xc0, !PT ;  /* 0xffff000024217812 */ /* 0x000fe200078ec0ff */
[----:B------:R-:W1:Y:S01]  /*8d00*/  LDTM.16dp256bit.x4 R4, tmem[UR4+0x20] ;  /* 0x00002004000479ee */ /* 0x000e620008120000 */
[----:B------:R-:W-:Y:S01]  /*8d10*/  R2UR UR4, R27 ;  /* 0x000000001b0472ca */ /* 0x000fe200000e0000 */
[----:B------:R-:W-:Y:S01]  /*8d20*/  NOP ;  /* 0x0000000000007918 */ /* 0x000fe20000000000 */
[----:B------:R-:W-:Y:S02]  /*8d30*/  LOP3.LUT R27, R29, 0xffff0000, RZ, 0xc0, !PT ;  /* 0xffff00001d1b7812 */ /* 0x000fe400078ec0ff */
[----:B------:R-:W-:Y:S02]  /*8d40*/  LOP3.LUT R29, R30, 0xffff0000, RZ, 0xc0, !PT ;  /* 0xffff00001e1d7812 */ /* 0x000fe400078ec0ff */
[C---:B------:R-:W-:Y:S02]  /*8d50*/  SHF.L.U32 R30, R31.reuse, 0x10, RZ ;  /* 0x000000101f1e7819 */ /* 0x040fe400000006ff */
[----:B------:R-:W-:Y:S02]  /*8d60*/  LOP3.LUT R31, R31, 0xffff0000, RZ, 0xc0, !PT ;  /* 0xffff00001f1f7812 */ /* 0x000fe400078ec0ff */
[C---:B------:R-:W-:Y:S02]  /*8d70*/  SHF.L.U32 R34, R37.reuse, 0x10, RZ ;  /* 0x0000001025227819 */ /* 0x040fe400000006ff */
[----:B------:R-:W-:Y:S01]  /*8d80*/  LOP3.LUT R35, R37, 0xffff0000, RZ, 0xc0, !PT ;  /* 0xffff000025237812 */ /* 0x000fe200078ec0ff */
[----:B------:R-:W-:Y:S01]  /*8d90*/  UIADD3 UR4, UPT, UPT, UR4, 0x3d0, URZ ;  /* 0x000003d004047890 */ /* 0x000fe2000fffe0ff */
[C---:B------:R-:W-:Y:S02]  /*8da0*/  SHF.L.U32 R36, R38.reuse, 0x10, RZ ;  /* 0x0000001026247819 */ /* 0x040fe400000006ff */
[----:B------:R-:W-:Y:S01]  /*8db0*/  LOP3.LUT R37, R38, 0xffff0000, RZ, 0xc0, !PT ;  /* 0xffff000026257812 */ /* 0x000fe200078ec0ff */
[----:B------:R-:W-:Y:S01]  /*8dc0*/  UPRMT UR4, UR54, 0x654, UR4 ;  /* 0x0000065436047896 */ /* 0x000fe20008000004 */
[C---:B------:R-:W-:Y:S02]  /*8dd0*/  SHF.L.U32 R38, R39.reuse, 0x10, RZ ;  /* 0x0000001027267819 */ /* 0x040fe400000006ff */
[----:B------:R-:W-:Y:S01]  /*8de0*/  LOP3.LUT R39, R39, 0xffff0000, RZ, 0xc0, !PT ;  /* 0xffff000027277812 */ /* 0x000fe200078ec0ff */
[C---:B-1----:R-:W-:Y:S01]  /*8df0*/  FMUL R4, R24.reuse, R4 ;  /* 0x0000000418047220 */ /* 0x042fe20000400000 */
[C---:B------:R-:W-:Y:S01]  /*8e00*/  FMUL R5, R24.reuse, R5 ;  /* 0x0000000518057220 */ /* 0x040fe20000400000 */
[----:B------:R-:W-:Y:S03]  /*8e10*/  FMUL R6, R24, R6 ;  /* 0x0000000618067220 */ /* 0x000fe60000400000 */
[----:B------:R-:W-:Y:S01]  /*8e20*/  SYNCS.ARRIVE.TRANS64.RED.A1T0 RZ, [UR4], RZ ;  /* 0x000000ffffff79a7 */ /* 0x000fe20008100404 */
[C---:B------:R-:W-:Y:S01]  /*8e30*/  FFMA R4, R26.reuse, R20, R4 ;  /* 0x000000141a047223 */ /* 0x040fe20000000004 */
[C---:B------:R-:W-:Y:S01]  /*8e40*/  FFMA R5, R26.reuse, R21, R5 ;  /* 0x000000151a057223 */ /* 0x040fe20000000005 */
[----:B------:R-:W-:Y:S01]  /*8e50*/  FFMA R6, R26, R25, R6 ;  /* 0x000000191a067223 */ /* 0x000fe20000000006 */
[C---:B------:R-:W-:Y:S01]  /*8e60*/  FMUL R7, R24.reuse, R7 ;  /* 0x0000000718077220 */ /* 0x040fe20000400000 */
[C---:B------:R-:W-:Y:S01]  /*8e70*/  FMUL R8, R24.reuse, R8 ;  /* 0x0000000818087220 */ /* 0x040fe20000400000 */
[----:B------:R-:W-:Y:S01]  /*8e80*/  FMUL R9, R24, R9 ;  /* 0x0000000918097220 */ /* 0x000fe20000400000 */
[----:B------:R-:W-:Y:S01]  /*8e90*/  F2FP.BF16.F32.PACK_AB R4, R5, R4 ;  /* 0x000000040504723e */ /* 0x000fe200000010ff */
[C---:B------:R-:W-:Y:S01]  /*8ea0*/  FFMA R7, R26.reuse, R27, R7 ;  /* 0x0000001b1a077223 */ /* 0x040fe20000000007 */
[C---:B------:R-:W-:Y:S01]  /*8eb0*/  FFMA R8, R26.reuse, R28, R8 ;  /* 0x0000001c1a087223 */ /* 0x040fe20000000008 */
[----:B------:R-:W-:Y:S01]  /*8ec0*/  FFMA R9, R26, R29, R9 ;  /* 0x0000001d1a097223 */ /* 0x000fe20000000009 */
[C---:B------:R-:W-:Y:S01]  /*8ed0*/  FMUL R10, R24.reuse, R10 ;  /* 0x0000000a180a7220 */ /* 0x040fe20000400000 */
[C---:B------:R-:W-:Y:S01]  /*8ee0*/  FMUL R11, R24.reuse, R11 ;  /* 0x0000000b180b7220 */ /* 0x040fe20000400000 */
[----:B------:R-:W-:Y:S01]  /*8ef0*/  F2FP.BF16.F32.PACK_AB R5, R7, R6 ;  /* 0x000000060705723e */ /* 0x000fe200000010ff */
[C---:B------:R-:W-:Y:S01]  /*8f00*/  FMUL R0, R24.reuse, R12 ;  /* 0x0000000c18007220 */ /* 0x040fe20000400000 */
[----:B------:R-:W-:Y:S01]  /*8f10*/  FMUL R2, R24, R13 ;  /* 0x0000000d18027220 */ /* 0x000fe20000400000 */
[----:B------:R-:W-:Y:S01]  /*8f20*/  FFMA R10, R26, R30, R10 ;  /* 0x0000001e1a0a7223 */ /* 0x000fe2000000000a */
[----:B------:R-:W-:Y:S01]  /*8f30*/  FMUL R3, R24, R14 ;  /* 0x0000000e18037220 */ /* 0x000fe20000400000 */
[----:B------:R-:W-:Y:S01]  /*8f40*/  F2FP.BF16.F32.PACK_AB R6, R9, R8 ;  /* 0x000000080906723e */ /* 0x000fe200000010ff */
[----:B------:R-:W-:Y:S01]  /*8f50*/  FFMA R11, R26, R31, R11 ;  /* 0x0000001f1a0b7223 */ /* 0x000fe2000000000b */
[C---:B------:R-:W-:Y:S01]  /*8f60*/  FMUL R15, R24.reuse, R15 ;  /* 0x0000000f180f7220 */ /* 0x040fe20000400000 */
[----:B------:R-:W-:Y:S01]  /*8f70*/  FMUL R12, R24, R16 ;  /* 0x00000010180c7220 */ /* 0x000fe20000400000 */
[----:B------:R-:W-:Y:S01]  /*8f80*/  FFMA R0, R26, R32, R0 ;  /* 0x000000201a007223 */ /* 0x000fe20000000000 */
[----:B------:R-:W-:Y:S01]  /*8f90*/  MOV R8, UR45 ;  /* 0x0000002d00087c02 */ /* 0x000fe20008000f00 */
[----:B------:R-:W-:Y:S01]  /*8fa0*/  FMUL R13, R24, R17 ;  /* 0x00000011180d7220 */ /* 0x000fe20000400000 */
[----:B------:R-:W-:Y:S01]  /*8fb0*/  FFMA R2, R26, R33, R2 ;  /* 0x000000211a027223 */ /* 0x000fe20000000002 */
[----:B------:R-:W-:Y:S01]  /*8fc0*/  FMUL R14, R24, R18 ;  /* 0x00000012180e7220 */ /* 0x000fe20000400000 */
[C---:B------:R-:W-:Y:S01]  /*8fd0*/  FFMA R3, R26.reuse, R34, R3 ;  /* 0x000000221a037223 */ /* 0x040fe20000000003 */
[----:B------:R-:W-:Y:S01]  /*8fe0*/  FFMA R15, R26, R35, R15 ;  /* 0x000000231a0f7223 */ /* 0x000fe2000000000f */
[----:B------:R-:W-:Y:S01]  /*8ff0*/  FMUL R19, R24, R19 ;  /* 0x0000001318137220 */ /* 0x000fe20000400000 */
[----:B------:R-:W-:Y:S01]  /*9000*/  FFMA R12, R26, R36, R12 ;  /* 0x000000241a0c7223 */ /* 0x000fe2000000000c */
[----:B------:R-:W-:Y:S01]  /*9010*/  LEA R8, R8, R44, 0xb ;  /* 0x0000002c08087211 */ /* 0x000fe200078e58ff */
        /* <DEDUP_REMOVED lines=21> */
[----:B------:R-:W-:Y:S02]  /*9170*/  ULEA UR5, UR45, UR44, 0xc ;  /* 0x0000002c2d057291 */ /* 0x000fe4000f8e60ff */
[----:B------:R-:W-:Y:S02]  /*9180*/  UIADD3 UR9, UPT, UPT, UR49, 0x20, URZ ;  /* 0x0000002031097890 */ /* 0x000fe4000fffe0ff */
[----:B------:R-:W-:Y:S01]  /*9190*/  UIADD3 UR8, UPT, UPT, UR5, 0x600, URZ ;  /* 0x0000060005087890 */ /* 0x000fe2000fffe0ff */
[----:B------:R-:W-:Y:S01]  /*91a0*/  UMOV UR10, UR50 ;  /* 0x00000032000a7c82 */ /* 0x000fe20008000000 */
[----:B------:R-:W-:Y:S01]  /*91b0*/  UMOV UR11, UR36 ;  /* 0x00000024000b7c82 */ /* 0x000fe20008000000 */
[----:B--2---:R-:W-:Y:S04]  /*91c0*/  UIADD3 UR4, UP0, UPT, UR6, 0x680, URZ ;  /* 0x0000068006047890 */ /* 0x004fe8000ff1e0ff */
[----:B------:R-:W-:Y:S09]  /*91d0*/  UIADD3.X UR5, UPT, UPT, URZ, UR7, URZ, UP0, !UPT ;  /* 0x00000007ff057290 */ /* 0x000ff200087fe4ff */
[----:B------:R2:W-:Y:S02]  /*91e0*/  UTMASTG.3D [UR8], [UR4] ;  /* 0x00000008040073b5 */ /* 0x0005e40008010000 */
[----:B--2---:R0:W-:Y:S02]  /*91f0*/  UTMACMDFLUSH ;  /* 0x00000000000079b7 */ /* 0x0041e40000000000 */
.L_x_163:
[----:B------:R-:W-:Y:S05]  /*9200*/  BSYNC.RECONVERGENT B0 ;  /* 0x0000000000007941 */ /* 0x000fea0003800200 */
.L_x_162:
[----:B------:R-:W-:Y:S01]  /*9210*/  UIADD3 UR4, UPT, UPT, UR45, 0x1, URZ ;  /* 0x000000012d047890 */ /* 0x000fe2000fffe0ff */
[----:B------:R-:W-:Y:S03]  /*9220*/  BSSY.RECONVERGENT B0, `(.L_x_164) ;  /* 0x0000008000007945 */ /* 0x000fe60003800200 */
[----:B------:R-:W-:Y:S04]  /*9230*/  UISETP.NE.AND UP0, UPT, UR4, 0x3, UPT ;  /* 0x000000030400788c */ /* 0x000fe8000bf05270 */
[----:B------:R-:W-:Y:S02]  /*9240*/  UISETP.EQ.XOR UP1, UPT, UR47, 0x3, !UP0 ;  /* 0x000000032f00788c */ /* 0x000fe4000c722a70 */
[----:B------:R-:W-:Y:S02]  /*9250*/  USEL UR46, UR4, URZ, UP0 ;  /* 0x000000ff042e7287 */ /* 0x000fe40008000000 */
[----:B------:R-:W-:Y:S04]  /*9260*/  USEL UR5, URZ, 0x1, !UP1 ;  /* 0x00000001ff057887 */ /* 0x000fe8000c800000 */
[----:B------:R-:W-:Y:S01]  /*9270*/  ULOP3.LUT UR55, UR55, UR5, URZ, 0x3c, !UPT ;  /* 0x0000000537377292 */ /* 0x000fe2000f8e3cff */
[----:B------:R-:W-:Y:S11]  /*9280*/  @P0 BRA `(.L_x_165) ;  /* 0x0000000000040947 */ /* 0x000ff60003800000 */
[----:B------:R-:W-:Y:S04]  /*9290*/  DEPBAR.LE SB0, 0x1 ;  /* 0x000080400000791a */ /* 0x000fe80000000000 */
.L_x_165:
[----:B------:R-:W-:Y:S05]  /*92a0*/  BSYNC.RECONVERGENT B0 ;  /* 0x0000000000007941 */ /* 0x000fea0003800200 */
.L_x_164:
[----:B------:R-:W-:Y:S01]  /*92b0*/  BAR.SYNC.DEFER_BLOCKING 0x1, 0x80 ;  /* 0x0042000000007b1d */ /* 0x000fe20000010000 */
[----:B------:R-:W-:Y:S01]  /*92c0*/  UISETP.NE.AND UP0, UPT, UR53, -0x2, UPT ;  /* 0xfffffffe3500788c */ /* 0x000fe2000bf05270 */
[----:B------:R-:W-:Y:S08]  /*92d0*/  IADD3 R22, PT, PT, R22, 0x1, RZ ;  /* 0x0000000116167810 */ /* 0x000ff00007ffe0ff */
[----:B------:R-:W-:Y:S05]  /*92e0*/  BRA.U !UP0, `(.L_x_166) ;  /* 0x0000000108287547 */ /* 0x000fea000b800000 */
[----:B------:R-:W-:Y:S01]  /*92f0*/  ISETP.NE.AND P0, PT, R61, RZ, PT ;  /* 0x000000ff3d00720c */ /* 0x000fe20003f05270 */
[----:B------:R-:W-:Y:S01]  /*9300*/  IMAD.U32 R2, RZ, RZ, UR52 ;  /* 0x00000034ff027e24 */ /* 0x000fe2000f8e00ff */
[----:B------:R-:W-:Y:S01]  /*9310*/  UIADD3 UR4, UPT, UPT, UR52, 0x1, URZ ;  /* 0x0000000134047890 */ /* 0x000fe2000fffe0ff */
[----:B------:R-:W-:Y:S03]  /*9320*/  IMAD.U32 R0, RZ, RZ, UR54 ;  /* 0x00000036ff007e24 */ /* 0x000fe6000f8e00ff */
[----:B------:R-:W-:Y:S04]  /*9330*/  UISETP.NE.AND UP0, UPT, UR4, 0x3, UPT ;  /* 0x000000030400788c */ /* 0x000fe8000bf05270 */
[----:B------:R-:W-:Y:S03]  /*9340*/  USEL UR52, UR4, URZ, UP0 ;  /* 0x000000ff04347287 */ /* 0x000fe60008000000 */
[----:B------:R-:W-:Y:S05]  /*9350*/  @P0 LEA R2, R2, UR44, 0x3 ;  /* 0x0000002c02020c11 */ /* 0x000fea000f8e18ff */
[----:B------:R-:W-:Y:S05]  /*9360*/  @P0 VIADD R2, R2, 0x368 ;  /* 0x0000036802020836 */ /* 0x000fea0000000000 */
[----:B------:R-:W-:Y:S04]  /*9370*/  @P0 PRMT R0, R0, 0x654, R2 ;  /* 0x0000065400000816 */ /* 0x000fe80000000002 */
[----:B------:R2:W-:Y:S03]  /*9380*/  @P0 SYNCS.ARRIVE.TRANS64.RED.A1T0 RZ, [R0+URZ], RZ ;  /* 0x000000ff00ff09a7 */ /* 0x0005e600081004ff */
.L_x_166:
[----:B------:R-:W-:Y:S01]  /*9390*/  R2UR UR6, R60 ;  /* 0x000000003c0672ca */ /* 0x000fe200000e0000 */
[----:B------:R-:W-:Y:S01]  /*93a0*/  UIADD3 UR53, UPT, UPT, UR53, 0x2, URZ ;  /* 0x0000000235357890 */ /* 0x000fe2000fffe0ff */
[----:B------:R-:W-:Y:S02]  /*93b0*/  R2UR UR5, R47 ;  /* 0x000000002f0572ca */ /* 0x000fe400000e0000 */
[----:B------:R-:W-:Y:S02]  /*93c0*/  R2UR UR4, R48 ;  /* 0x00000000300472ca */ /* 0x000fe400000e0000 */
[----:B------:R-:W-:Y:S02]  /*93d0*/  R2UR UR36, R58 ;  /* 0x000000003a2472ca */ /* 0x000fe400000e0000 */
[----:B------:R-:W-:Y:S02]  /*93e0*/  ISETP.NE.AND P0, PT, R51, 0x2, PT ;  /* 0x000000023300780c */ /* 0x000fe40003f05270 */
[----:B------:R-:W-:Y:S02]  /*93f0*/  ISETP.NE.AND P1, PT, R22, 0x4, PT ;  /* 0x000000041600780c */ /* 0x000fe40003f25270 */
[----:B------:R-:W-:Y:S01]  /*9400*/  SEL R2, RZ, 0x1, P0 ;  /* 0x00000001ff027807 */ /* 0x000fe20000000000 */
[----:B------:R-:W-:Y:S01]  /*9410*/  UISETP.NE.AND UP0, UPT, UR6, URZ, UPT ;  /* 0x000000ff0600728c */ /* 0x000fe2000bf05270 */
[----:B--2---:R-:W-:Y:S01]  /*9420*/  SEL R0, RZ, 0x1, P1 ;  /* 0x00000001ff007807 */ /* 0x004fe20000800000 */
[----:B------:R-:W-:Y:S01]  /*9430*/  UIADD3 UR30, UPT, UPT, UR37, UR5, URZ ;  /* 0x00000005251e7290 */ /* 0x000fe2000fffe0ff */
[----:B------:R-:W-:Y:S01]  /*9440*/  LOP3.LUT R52, R52, R2, RZ, 0x3c, !PT ;  /* 0x0000000234347212 */ /* 0x000fe200078e3cff */
[----:B------:R-:W-:Y:S01]  /*9450*/  UIADD3 UR26, UPT, UPT, UR38, UR4, URZ ;  /* 0x00000004261a7290 */ /* 0x000fe2000fffe0ff */
[----:B------:R-:W-:Y:S02]  /*9460*/  LOP3.LUT R53, R53, R0, RZ, 0x3c, !PT ;  /* 0x0000000035357212 */ /* 0x000fe400078e3cff */
[----:B------:R-:W-:Y:S02]  /*9470*/  SEL R51, R51, RZ, P0 ;  /* 0x000000ff33337207 */ /* 0x000fe40000000000 */
[----:B------:R-:W-:Y:S01]  /*9480*/  SEL R22, R22, RZ, P1 ;  /* 0x000000ff16167207 */ /* 0x000fe20000800000 */
[----:B------:R-:W-:Y:S06]  /*9490*/  BRA.U UP0, `(.L_x_167) ;  /* 0xffffffdd005c7547 */ /* 0x000fec000b83ffff */
[----:B------:R-:W-:-:S13]  /*94a0*/  R2UR UR4, R49 ;  /* 0x00000000310472ca */ /* 0x000fda00000e0000 */
[----:B------:R-:W-:-:S09]  /*94b0*/  UISETP.NE.AND UP0, UPT, UR4, URZ, UPT ;  /* 0x000000ff0400728c */ /* 0x000fd2000bf05270 */
[----:B------:R-:W-:Y:S05]  /*94c0*/  BRA.U !UP0, `(.L_x_168) ;  /* 0x0000000108487547 */ /* 0x000fea000b800000 */
[----:B------:R-:W2:Y:S02]  /*94d0*/  LDCU.64 UR4, c[0x0][0x890] ;  /* 0x00011200ff0477ac */ /* 0x000ea40008000a00 */
[----:B--2---:R-:W-:-:S04]  /*94e0*/  UISETP.NE.U32.AND UP0, UPT, UR4, URZ, UPT ;  /* 0x000000ff0400728c */ /* 0x004fc8000bf05070 */
[----:B------:R-:W-:-:S09]  /*94f0*/  UISETP.NE.AND.EX UP0, UPT, UR5, URZ, UPT, UP0 ;  /* 0x000000ff0500728c */ /* 0x000fd2000bf05300 */
[----:B------:R-:W-:Y:S05]  /*9500*/  BRA.U UP0, `(.L_x_169) ;  /* 0x00000001000c7547 */ /* 0x000fea000b800000 */
[----:B------:R-:W-:-:S13]  /*9510*/  FSETP.NEU.AND P0, PT, R26, RZ, PT ;  /* 0x000000ff1a00720b */ /* 0x000fda0003f0d000 */
[----:B------:R-:W-:Y:S05]  /*9520*/  @!P0 EXIT ;  /* 0x000000000000894d */ /* 0x000fea0003800000 */
[----:B------:R-:W-:Y:S05]  /*9530*/  BRA `(.L_x_168) ;  /* 0x00000000002c7947 */ /* 0x000fea0003800000 */
.L_x_169:
[----:B------:R-:W-:Y:S01]  /*9540*/  ISETP.NE.AND P0, PT, R50, RZ, PT ;  /* 0x000000ff3200720c */ /* 0x000fe20003f05270 */
[----:B------:R-:W-:-:S12]  /*9550*/  BSSY.RECONVERGENT B0, `(.L_x_168) ;  /* 0x0000009000007945 */ /* 0x000fd80003800200 */
[----:B------:R-:W-:Y:S05]  /*9560*/  @P0 BRA `(.L_x_170) ;  /* 0x0000000000140947 */ /* 0x000fea0003800000 */
[----:B------:R-:W2:Y:S02]  /*9570*/  LDCU.64 UR4, c[0x0][0x888] ;  /* 0x00011100ff0477ac */ /* 0x000ea40008000a00 */
[----:B--2---:R-:W-:-:S04]  /*9580*/  ISETP.NE.U32.AND P0, PT, RZ, UR4, PT ;  /* 0x00000004ff007c0c */ /* 0x004fc8000bf05070 */
[----:B------:R-:W-:-:S13]  /*9590*/  ISETP.NE.AND.EX P0, PT, RZ, UR5, PT, P0 ;  /* 0x00000005ff007c0c */ /* 0x000fda000bf05300 */
[----:B------:R-:W-:Y:S05]  /*95a0*/  @!P0 EXIT ;  /* 0x000000000000894d */ /* 0x000fea0003800000 */
[----:B------:R-:W-:Y:S05]  /*95b0*/  BRA `(.L_x_171) ;  /* 0x0000000000087947 */ /* 0x000fea0003800000 */
.L_x_170:
[----:B------:R-:W-:-:S13]  /*95c0*/  FSETP.NEU.AND P0, PT, R26, RZ, PT ;  /* 0x000000ff1a00720b */ /* 0x000fda0003f0d000 */
[----:B------:R-:W-:Y:S05]  /*95d0*/  @!P0 EXIT ;  /* 0x000000000000894d */ /* 0x000fea0003800000 */
.L_x_171:
[----:B------:R-:W-:Y:S05]  /*95e0*/  BSYNC.RECONVERGENT B0 ;  /* 0x0000000000007941 */ /* 0x000fea0003800200 */
.L_x_168:
[----:B------:R-:W-:Y:S01]  /*95f0*/  ULEA UR4, UR52, UR44, 0x3 ;  /* 0x0000002c34047291 */ /* 0x000fe2000f8e18ff */
[----:B------:R-:W-:-:S04]  /*9600*/  DEPBAR.LE SB0, 0x0 ;  /* 0x000080000000791a */ /* 0x000fc80000000000 */
[----:B------:R-:W-:-:S04]  /*9610*/  UIADD3 UR4, UPT, UPT, UR4, 0x368, URZ ;  /* 0x0000036804047890 */ /* 0x000fc8000fffe0ff */
[----:B------:R-:W-:-:S09]  /*9620*/  UPRMT UR4, UR54, 0x654, UR4 ;  /* 0x0000065436047896 */ /* 0x000fd20008000004 */
[----:B------:R-:W-:Y:S01]  /*9630*/  SYNCS.ARRIVE.TRANS64.RED.A1T0 RZ, [UR4], RZ ;  /* 0x000000ffffff79a7 */ /* 0x000fe20008100404 */
[----:B------:R-:W-:Y:S05]  /*9640*/  EXIT ;  /* 0x000000000000794d */ /* 0x000fea0003800000 */
.L_x_25:
[----:B---3--:R3:W4:Y:S02]  /*9650*/  SYNCS.PHASECHK.TRANS64.TRYWAIT P0, [R0+URZ+0x400], R2 ;  /* 0x00040002000075a7 */ /* 0x00872400080011ff */
[----:B----4-:R-:W-:Y:S05]  /*9660*/  @!P0 NANOSLEEP.SYNCS 0x989680 ;  /* 0x009896800000895d */ /* 0x010fea0003900000 */
[----:B------:R-:W4:Y:S02]  /*9670*/  @!P0 SYNCS.PHASECHK.TRANS64 P0, [R0+URZ+0x400], R2 ;  /* 0x00040002000085a7 */ /* 0x000f2400080010ff */
[----:B----4-:R-:W-:Y:S05]  /*9680*/  @!P0 BRA `(.L_x_25) ;  /* 0xfffffffc00f08947 */ /* 0x010fea000383ffff */
[----:B------:R-:W-:Y:S05]  /*9690*/  BRA `(.L_x_172) ;  /* 0xffffff8800087947 */ /* 0x000fea000383ffff */
.L_x_28:
[----:B--2---:R-:W-:-:S07]  /*96a0*/  MOV R0, UR33 ;  /* 0x0000002100007c02 */ /* 0x004fce0008000f00 */
.L_x_173:
[----:B--2---:R2:W3:Y:S02]  /*96b0*/  SYNCS.PHASECHK.TRANS64.TRYWAIT P0, [R0+URZ+0x1a8], R3 ;  /* 0x0001a803000075a7 */ /* 0x0044e400080011ff */
[----:B---3--:R-:W-:Y:S05]  /*96c0*/  @!P0 NANOSLEEP.SYNCS 0x989680 ;  /* 0x009896800000895d */ /* 0x008fea0003900000 */
[----:B------:R-:W3:Y:S02]  /*96d0*/  @!P0 SYNCS.PHASECHK.TRANS64 P0, [R0+URZ+0x1a8], R3 ;  /* 0x0001a803000085a7 */ /* 0x000ee400080010ff */
[----:B---3--:R-:W-:Y:S05]  /*96e0*/  @!P0 BRA `(.L_x_173) ;  /* 0xfffffffc00f08947 */ /* 0x008fea000383ffff */
[----:B------:R-:W-:Y:S05]  /*96f0*/  BRA `(.L_x_27) ;  /* 0xffffff8800507947 */ /* 0x000fea000383ffff */
.L_x_35:
[----:B-1----:R-:W-:-:S07]  /*9700*/  MOV R0, UR17 ;  /* 0x0000001100007c02 */ /* 0x002fce0008000f00 */
.L_x_174:
[----:B-1----:R1:W2:Y:S02]  /*9710*/  SYNCS.PHASECHK.TRANS64.TRYWAIT P0, [R0+URZ+0x1a8], R3 ;  /* 0x0001a803000075a7 */ /* 0x0022a400080011ff */
[----:B--2---:R-:W-:Y:S05]  /*9720*/  @!P0 NANOSLEEP.SYNCS 0x989680 ;  /* 0x009896800000895d */ /* 0x004fea0003900000 */
[----:B------:R-:W2:Y:S02]  /*9730*/  @!P0 SYNCS.PHASECHK.TRANS64 P0, [R0+URZ+0x1a8], R3 ;  /* 0x0001a803000085a7 */ /* 0x000ea400080010ff */
[----:B--2---:R-:W-:Y:S05]  /*9740*/  @!P0 BRA `(.L_x_174) ;  /* 0xfffffffc00f08947 */ /* 0x004fea000383ffff */
[----:B------:R-:W-:Y:S05]  /*9750*/  BRA `(.L_x_34) ;  /* 0xffffff8c00107947 */ /* 0x000fea000383ffff */
.L_x_40:
[----:B-1----:R1:W2:Y:S02]  /*9760*/  SYNCS.PHASECHK.TRANS64.TRYWAIT P0, [R3+URZ+0x390], R0 ;  /* 0x00039000030075a7 */ /* 0x0022a400080011ff */
[----:B--2---:R-:W-:Y:S05]  /*9770*/  @!P0 NANOSLEEP.SYNCS 0x989680 ;  /* 0x009896800000895d */ /* 0x004fea0003900000 */
[----:B------:R-:W2:Y:S02]  /*9780*/  @!P0 SYNCS.PHASECHK.TRANS64 P0, [R3+URZ+0x390], R0 ;  /* 0x00039000030085a7 */ /* 0x000ea400080010ff */
[----:B--2---:R-:W-:Y:S05]  /*9790*/  @!P0 BRA `(.L_x_40) ;  /* 0xfffffffc00f08947 */ /* 0x004fea000383ffff */
[----:B------:R-:W-:Y:S05]  /*97a0*/  BRA `(.L_x_175) ;  /* 0xffffff8c00b87947 */ /* 0x000fea000383ffff */
.L_x_44:
[----:B------:R-:W-:-:S07]  /*97b0*/  MOV R0, UR4 ;  /* 0x0000000400007c02 */ /* 0x000fce0008000f00 */
.L_x_176:
[----:B-1----:R1:W2:Y:S02]  /*97c0*/  SYNCS.PHASECHK.TRANS64.TRYWAIT P0, [R0+URZ], R2 ;  /* 0x00000002000075a7 */ /* 0x0022a400080011ff */
[----:B--2---:R-:W-:Y:S05]  /*97d0*/  @!P0 NANOSLEEP.SYNCS 0x989680 ;  /* 0x009896800000895d */ /* 0x004fea0003900000 */
[----:B------:R-:W2:Y:S02]  /*97e0*/  @!P0 SYNCS.PHASECHK.TRANS64 P0, [R0+URZ], R2 ;  /* 0x00000002000085a7 */ /* 0x000ea400080010ff */
[----:B--2---:R-:W-:Y:S05]  /*97f0*/  @!P0 BRA `(.L_x_176) ;  /* 0xfffffffc00f08947 */ /* 0x004fea000383ffff */
[----:B------:R-:W-:Y:S05]  /*9800*/  BRA `(.L_x_177) ;  /* 0xffffff9400647947 */ /* 0x000fea000383ffff */
.L_x_45:
[----:B------:R-:W-:-:S07]  /*9810*/  MOV R0, UR5 ;  /* 0x0000000500007c02 */ /* 0x000fce0008000f00 */
.L_x_178:
[----:B-1----:R1:W2:Y:S02]  /*9820*/  SYNCS.PHASECHK.TRANS64.TRYWAIT P0, [R0+URZ], R3 ;  /* 0x00000003000075a7 */ /* 0x0022a400080011ff */
[----:B--2---:R-:W-:Y:S05]  /*9830*/  @!P0 NANOSLEEP.SYNCS 0x989680 ;  /* 0x009896800000895d */ /* 0x004fea0003900000 */
[----:B------:R-:W2:Y:S02]  /*9840*/  @!P0 SYNCS.PHASECHK.TRANS64 P0, [R0+URZ], R3 ;  /* 0x00000003000085a7 */ /* 0x000ea400080010ff */
[----:B--2---:R-:W-:Y:S05]  /*9850*/  @!P0 BRA `(.L_x_178) ;  /* 0xfffffffc00f08947 */ /* 0x004fea000383ffff */
[----:B------:R-:W-:Y:S05]  /*9860*/  BRA `(.L_x_179) ;  /* 0xffffff9400707947 */ /* 0x000fea000383ffff */
.L_x_46:
[----:B------:R-:W-:-:S07]  /*9870*/  MOV R0, UR5 ;  /* 0x0000000500007c02 */ /* 0x000fce0008000f00 */
.L_x_180:
[----:B-1----:R1:W2:Y:S02]  /*9880*/  SYNCS.PHASECHK.TRANS64.TRYWAIT P0, [R0+URZ], R3 ;  /* 0x00000003000075a7 */ /* 0x0022a400080011ff */
[----:B--2---:R-:W-:Y:S05]  /*9890*/  @!P0 NANOSLEEP.SYNCS 0x989680 ;  /* 0x009896800000895d */ /* 0x004fea0003900000 */
[----:B------:R-:W2:Y:S02]  /*98a0*/  @!P0 SYNCS.PHASECHK.TRANS64 P0, [R0+URZ], R3 ;  /* 0x00000003000085a7 */ /* 0x000ea400080010ff */
[----:B--2---:R-:W-:Y:S05]  /*98b0*/  @!P0 BRA `(.L_x_180) ;  /* 0xfffffffc00f08947 */ /* 0x004fea000383ffff */
[----:B------:R-:W-:Y:S05]  /*98c0*/  BRA `(.L_x_181) ;  /* 0xffffff94007c7947 */ /* 0x000fea000383ffff */
.L_x_47:
[----:B------:R-:W-:-:S07]  /*98d0*/  MOV R0, UR5 ;  /* 0x0000000500007c02 */ /* 0x000fce0008000f00 */
.L_x_182:
[----:B-1----:R1:W2:Y:S02]  /*98e0*/  SYNCS.PHASECHK.TRANS64.TRYWAIT P0, [R0+URZ], R3 ;  /* 0x00000003000075a7 */ /* 0x0022a400080011ff */
[----:B--2---:R-:W-:Y:S05]  /*98f0*/  @!P0 NANOSLEEP.SYNCS 0x989680 ;  /* 0x009896800000895d */ /* 0x004fea0003900000 */
[----:B------:R-:W2:Y:S02]  /*9900*/  @!P0 SYNCS.PHASECHK.TRANS64 P0, [R0+URZ], R3 ;  /* 0x00000003000085a7 */ /* 0x000ea400080010ff */
[----:B--2---:R-:W-:Y:S05]  /*9910*/  @!P0 BRA `(.L_x_182) ;  /* 0xfffffffc00f08947 */ /* 0x004fea000383ffff */
[----:B------:R-:W-:Y:S05]  /*9920*/  BRA `(.L_x_183) ;  /* 0xffffff9400887947 */ /* 0x000fea000383ffff */
.L_x_48:
[----:B------:R-:W-:-:S07]  /*9930*/  MOV R0, UR5 ;  /* 0x0000000500007c02 */ /* 0x000fce0008000f00 */
.L_x_184:
[----:B-1----:R1:W2:Y:S02]  /*9940*/  SYNCS.PHASECHK.TRANS64.TRYWAIT P0, [R0+URZ], R3 ;  /* 0x00000003000075a7 */ /* 0x0022a400080011ff */
[----:B--2---:R-:W-:Y:S05]  /*9950*/  @!P0 NANOSLEEP.SYNCS 0x989680 ;  /* 0x009896800000895d */ /* 0x004fea0003900000 */
[----:B------:R-:W2:Y:S02]  /*9960*/  @!P0 SYNCS.PHASECHK.TRANS64 P0, [R0+URZ], R3 ;  /* 0x00000003000085a7 */ /* 0x000ea400080010ff */
[----:B--2---:R-:W-:Y:S05]  /*9970*/  @!P0 BRA `(.L_x_184) ;  /* 0xfffffffc00f08947 */ /* 0x004fea000383ffff */
[----:B------:R-:W-:Y:S05]  /*9980*/  BRA `(.L_x_185) ;  /* 0xffffff9400947947 */ /* 0x000fea000383ffff */
.L_x_49:
[----:B------:R-:W-:-:S07]  /*9990*/  MOV R0, UR5 ;  /* 0x0000000500007c02 */ /* 0x000fce0008000f00 */
.L_x_186:
[----:B-1----:R1:W2:Y:S02]  /*99a0*/  SYNCS.PHASECHK.TRANS64.TRYWAIT P0, [R0+URZ], R3 ;  /* 0x00000003000075a7 */ /* 0x0022a400080011ff */
[----:B--2---:R-:W-:Y:S05]  /*99b0*/  @!P0 NANOSLEEP.SYNCS 0x989680 ;  /* 0x009896800000895d */ /* 0x004fea0003900000 */
[----:B------:R-:W2:Y:S02]  /*99c0*/  @!P0 SYNCS.PHASECHK.TRANS64 P0, [R0+URZ], R3 ;  /* 0x00000003000085a7 */ /* 0x000ea400080010ff */
[----:B--2---:R-:W-:Y:S05]  /*99d0*/  @!P0 BRA `(.L_x_186) ;  /* 0xfffffffc00f08947 */ /* 0x004fea000383ffff */
[----:B------:R-:W-:Y:S05]  /*99e0*/  BRA `(.L_x_187) ;  /* 0xffffff9400a07947 */ /* 0x000fea000383ffff */
.L_x_50:
[----:B------:R-:W-:-:S07]  /*99f0*/  MOV R0, UR5 ;  /* 0x0000000500007c02 */ /* 0x000fce0008000f00 */
.L_x_188:
[----:B-1----:R1:W2:Y:S02]  /*9a00*/  SYNCS.PHASECHK.TRANS64.TRYWAIT P0, [R0+URZ], R3 ;  /* 0x00000003000075a7 */ /* 0x0022a400080011ff */
[----:B--2---:R-:W-:Y:S05]  /*9a10*/  @!P0 NANOSLEEP.SYNCS 0x989680 ;  /* 0x009896800000895d */ /* 0x004fea0003900000 */
[----:B------:R-:W2:Y:S02]  /*9a20*/  @!P0 SYNCS.PHASECHK.TRANS64 P0, [R0+URZ], R3 ;  /* 0x00000003000085a7 */ /* 0x000ea400080010ff */
[----:B--2---:R-:W-:Y:S05]  /*9a30*/  @!P0 BRA `(.L_x_188) ;  /* 0xfffffffc00f08947 */ /* 0x004fea000383ffff */
[----:B------:R-:W-:Y:S05]  /*9a40*/  BRA `(.L_x_189) ;  /* 0xffffff9400ac7947 */ /* 0x000fea000383ffff */
.L_x_51:
[----:B------:R-:W-:-:S07]  /*9a50*/  MOV R0, UR5 ;  /* 0x0000000500007c02 */ /* 0x000fce0008000f00 */
.L_x_190:
[----:B-1----:R1:W2:Y:S02]  /*9a60*/  SYNCS.PHASECHK.TRANS64.TRYWAIT P0, [R0+URZ], R3 ;  /* 0x00000003000075a7 */ /* 0x0022a400080011ff */
[----:B--2---:R-:W-:Y:S05]  /*9a70*/  @!P0 NANOSLEEP.SYNCS 0x989680 ;  /* 0x009896800000895d */ /* 0x004fea0003900000 */
[----:B------:R-:W2:Y:S02]  /*9a80*/  @!P0 SYNCS.PHASECHK.TRANS64 P0, [R0+URZ], R3 ;  /* 0x00000003000085a7 */ /* 0x000ea400080010ff */
[----:B--2---:R-:W-:Y:S05]  /*9a90*/  @!P0 BRA `(.L_x_190) ;  /* 0xfffffffc00f08947 */ /* 0x004fea000383ffff */
[----:B------:R-:W-:Y:S05]  /*9aa0*/  BRA `(.L_x_191) ;  /* 0xffffff9400b87947 */ /* 0x000fea000383ffff */
.L_x_52:
[----:B------:R-:W-:-:S07]  /*9ab0*/  MOV R0, UR5 ;  /* 0x0000000500007c02 */ /* 0x000fce0008000f00 */
.L_x_192:
[----:B-1----:R1:W2:Y:S02]  /*9ac0*/  SYNCS.PHASECHK.TRANS64.TRYWAIT P0, [R0+URZ], R3 ;  /* 0x00000003000075a7 */ /* 0x0022a400080011ff */
[----:B--2---:R-:W-:Y:S05]  /*9ad0*/  @!P0 NANOSLEEP.SYNCS 0x989680 ;  /* 0x009896800000895d */ /* 0x004fea0003900000 */
[----:B------:R-:W2:Y:S02]  /*9ae0*/  @!P0 SYNCS.PHASECHK.TRANS64 P0, [R0+URZ], R3 ;  /* 0x00000003000085a7 */ /* 0x000ea400080010ff */
[----:B--2---:R-:W-:Y:S05]  /*9af0*/  @!P0 BRA `(.L_x_192) ;  /* 0xfffffffc00f08947 */ /* 0x004fea000383ffff */
[----:B------:R-:W-:Y:S05]  /*9b00*/  BRA `(.L_x_193) ;  /* 0xffffff9400c47947 */ /* 0x000fea000383ffff */
.L_x_53:
[----:B------:R-:W-:-:S07]  /*9b10*/  MOV R0, UR5 ;  /* 0x0000000500007c02 */ /* 0x000fce0008000f00 */
.L_x_194:
[----:B-1----:R1:W2:Y:S02]  /*9b20*/  SYNCS.PHASECHK.TRANS64.TRYWAIT P0, [R0+URZ], R3 ;  /* 0x00000003000075a7 */ /* 0x0022a400080011ff */
[----:B--2---:R-:W-:Y:S05]  /*9b30*/  @!P0 NANOSLEEP.SYNCS 0x989680 ;  /* 0x009896800000895d */ /* 0x004fea0003900000 */
[----:B------:R-:W2:Y:S02]  /*9b40*/  @!P0 SYNCS.PHASECHK.TRANS64 P0, [R0+URZ], R3 ;  /* 0x00000003000085a7 */ /* 0x000ea400080010ff */
[----:B--2---:R-:W-:Y:S05]  /*9b50*/  @!P0 BRA `(.L_x_194) ;  /* 0xfffffffc00f08947 */ /* 0x004fea000383ffff */
[----:B------:R-:W-:Y:S05]  /*9b60*/  BRA `(.L_x_195) ;  /* 0xffffff9400d07947 */ /* 0x000fea000383ffff */
.L_x_54:
[----:B------:R-:W-:-:S07]  /*9b70*/  MOV R0, UR5 ;  /* 0x0000000500007c02 */ /* 0x000fce0008000f00 */
.L_x_196:
[----:B-1----:R1:W2:Y:S02]  /*9b80*/  SYNCS.PHASECHK.TRANS64.TRYWAIT P0, [R0+URZ], R3 ;  /* 0x00000003000075a7 */ /* 0x0022a400080011ff */
[----:B--2---:R-:W-:Y:S05]  /*9b90*/  @!P0 NANOSLEEP.SYNCS 0x989680 ;  /* 0x009896800000895d */ /* 0x004fea0003900000 */
[----:B------:R-:W2:Y:S02]  /*9ba0*/  @!P0 SYNCS.PHASECHK.TRANS64 P0, [R0+URZ], R3 ;  /* 0x00000003000085a7 */ /* 0x000ea400080010ff */
[----:B--2---:R-:W-:Y:S05]  /*9bb0*/  @!P0 BRA `(.L_x_196) ;  /* 0xfffffffc00f08947 */ /* 0x004fea000383ffff */
[----:B------:R-:W-:Y:S05]  /*9bc0*/  BRA `(.L_x_197) ;  /* 0xffffff9400dc7947 */ /* 0x000fea000383ffff */
.L_x_55:
[----:B------:R-:W-:-:S07]  /*9bd0*/  MOV R0, UR5 ;  /* 0x0000000500007c02 */ /* 0x000fce0008000f00 */
.L_x_198:
[----:B-1----:R1:W2:Y:S02]  /*9be0*/  SYNCS.PHASECHK.TRANS64.TRYWAIT P0, [R0+URZ], R3 ;  /* 0x00000003000075a7 */ /* 0x0022a400080011ff */
[----:B--2---:R-:W-:Y:S05]  /*9bf0*/  @!P0 NANOSLEEP.SYNCS 0x989680 ;  /* 0x009896800000895d */ /* 0x004fea0003900000 */
[----:B------:R-:W2:Y:S02]  /*9c00*/  @!P0 SYNCS.PHASECHK.TRANS64 P0, [R0+URZ], R3 ;  /* 0x00000003000085a7 */ /* 0x000ea400080010ff */
[----:B--2---:R-:W-:Y:S05]  /*9c10*/  @!P0 BRA `(.L_x_198) ;  /* 0xfffffffc00f08947 */ /* 0x004fea000383ffff */
[----:B------:R-:W-:Y:S05]  /*9c20*/  BRA `(.L_x_199) ;  /* 0xffffff9400e87947 */ /* 0x000fea000383ffff */
.L_x_56:
[----:B------:R-:W-:-:S07]  /*9c30*/  MOV R0, UR5 ;  /* 0x0000000500007c02 */ /* 0x000fce0008000f00 */
.L_x_200:
[----:B-1----:R1:W2:Y:S02]  /*9c40*/  SYNCS.PHASECHK.TRANS64.TRYWAIT P0, [R0+URZ], R3 ;  /* 0x00000003000075a7 */ /* 0x0022a400080011ff */
[----:B--2---:R-:W-:Y:S05]  /*9c50*/  @!P0 NANOSLEEP.SYNCS 0x989680 ;  /* 0x009896800000895d */ /* 0x004fea0003900000 */
[----:B------:R-:W2:Y:S02]  /*9c60*/  @!P0 SYNCS.PHASECHK.TRANS64 P0, [R0+URZ], R3 ;  /* 0x00000003000085a7 */ /* 0x000ea400080010ff */
[----:B--2---:R-:W-:Y:S05]  /*9c70*/  @!P0 BRA `(.L_x_200) ;  /* 0xfffffffc00f08947 */ /* 0x004fea000383ffff */
[----:B------:R-:W-:Y:S05]  /*9c80*/  BRA `(.L_x_201) ;  /* 0xffffff9400f47947 */ /* 0x000fea000383ffff */
.L_x_57:
[----:B------:R-:W-:-:S07]  /*9c90*/  MOV R0, UR5 ;  /* 0x0000000500007c02 */ /* 0x000fce0008000f00 */
.L_x_202:
[----:B-1----:R1:W2:Y:S02]  /*9ca0*/  SYNCS.PHASECHK.TRANS64.TRYWAIT P0, [R0+URZ], R3 ;  /* 0x00000003000075a7 */ /* 0x0022a400080011ff */
[----:B--2---:R-:W-:Y:S05]  /*9cb0*/  @!P0 NANOSLEEP.SYNCS 0x989680 ;  /* 0x009896800000895d */ /* 0x004fea0003900000 */
[----:B------:R-:W2:Y:S02]  /*9cc0*/  @!P0 SYNCS.PHASECHK.TRANS64 P0, [R0+URZ], R3 ;  /* 0x00000003000085a7 */ /* 0x000ea400080010ff */
[----:B--2---:R-:W-:Y:S05]  /*9cd0*/  @!P0 BRA `(.L_x_202) ;  /* 0xfffffffc00f08947 */ /* 0x004fea000383ffff */
[----:B------:R-:W-:Y:S05]  /*9ce0*/  BRA `(.L_x_203) ;  /* 0xffffff9800007947 */ /* 0x000fea000383ffff */
.L_x_58:
[----:B------:R-:W-:-:S07]  /*9cf0*/  MOV R0, UR5 ;  /* 0x0000000500007c02 */ /* 0x000fce0008000f00 */
.L_x_204:
[----:B-1----:R1:W2:Y:S02]  /*9d00*/  SYNCS.PHASECHK.TRANS64.TRYWAIT P0, [R0+URZ], R3 ;  /* 0x00000003000075a7 */ /* 0x0022a400080011ff */
[----:B--2---:R-:W-:Y:S05]  /*9d10*/  @!P0 NANOSLEEP.SYNCS 0x989680 ;  /* 0x009896800000895d */ /* 0x004fea0003900000 */
[----:B------:R-:W2:Y:S02]  /*9d20*/  @!P0 SYNCS.PHASECHK.TRANS64 P0, [R0+URZ], R3 ;  /* 0x00000003000085a7 */ /* 0x000ea400080010ff */
[----:B--2---:R-:W-:Y:S05]  /*9d30*/  @!P0 BRA `(.L_x_204) ;  /* 0xfffffffc00f08947 */ /* 0x004fea000383ffff */
[----:B------:R-:W-:Y:S05]  /*9d40*/  BRA `(.L_x_205) ;  /* 0xffffff98000c7947 */ /* 0x000fea000383ffff */
.L_x_59:
[----:B------:R-:W-:-:S07]  /*9d50*/  MOV R0, UR5 ;  /* 0x0000000500007c02 */ /* 0x000fce0008000f00 */
.L_x_206:
[----:B-1----:R1:W2:Y:S02]  /*9d60*/  SYNCS.PHASECHK.TRANS64.TRYWAIT P0, [R0+URZ], R3 ;  /* 0x00000003000075a7 */ /* 0x0022a400080011ff */
[----:B--2---:R-:W-:Y:S05]  /*9d70*/  @!P0 NANOSLEEP.SYNCS 0x989680 ;  /* 0x009896800000895d */ /* 0x004fea0003900000 */
[----:B------:R-:W2:Y:S02]  /*9d80*/  @!P0 SYNCS.PHASECHK.TRANS64 P0, [R0+URZ], R3 ;  /* 0x00000003000085a7 */ /* 0x000ea400080010ff */
[----:B--2---:R-:W-:Y:S05]  /*9d90*/  @!P0 BRA `(.L_x_206) ;  /* 0xfffffffc00f08947 */ /* 0x004fea000383ffff */
[----:B------:R-:W-:Y:S05]  /*9da0*/  BRA `(.L_x_207) ;  /* 0xffffff9800187947 */ /* 0x000fea000383ffff */
.L_x_60:
[----:B------:R-:W-:-:S07]  /*9db0*/  MOV R0, UR5 ;  /* 0x0000000500007c02 */ /* 0x000fce0008000f00 */
.L_x_208:
[----:B-1----:R1:W2:Y:S02]  /*9dc0*/  SYNCS.PHASECHK.TRANS64.TRYWAIT P0, [R0+URZ], R3 ;  /* 0x00000003000075a7 */ /* 0x0022a400080011ff */
[----:B--2---:R-:W-:Y:S05]  /*9dd0*/  @!P0 NANOSLEEP.SYNCS 0x989680 ;  /* 0x009896800000895d */ /* 0x004fea0003900000 */
[----:B------:R-:W2:Y:S02]  /*9de0*/  @!P0 SYNCS.PHASECHK.TRANS64 P0, [R0+URZ], R3 ;  /* 0x00000003000085a7 */ /* 0x000ea400080010ff */
[----:B--2---:R-:W-:Y:S05]  /*9df0*/  @!P0 BRA `(.L_x_208) ;  /* 0xfffffffc00f08947 */ /* 0x004fea000383ffff */
[----:B------:R-:W-:Y:S05]  /*9e00*/  BRA `(.L_x_209) ;  /* 0xffffff9800247947 */ /* 0x000fea000383ffff */
.L_x_61:
[----:B------:R-:W-:-:S07]  /*9e10*/  MOV R0, UR5 ;  /* 0x0000000500007c02 */ /* 0x000fce0008000f00 */
.L_x_210:
[----:B-1----:R1:W2:Y:S02]  /*9e20*/  SYNCS.PHASECHK.TRANS64.TRYWAIT P0, [R0+URZ], R3 ;  /* 0x00000003000075a7 */ /* 0x0022a400080011ff */
[----:B--2---:R-:W-:Y:S05]  /*9e30*/  @!P0 NANOSLEEP.SYNCS 0x989680 ;  /* 0x009896800000895d */ /* 0x004fea0003900000 */
[----:B------:R-:W2:Y:S02]  /*9e40*/  @!P0 SYNCS.PHASECHK.TRANS64 P0, [R0+URZ], R3 ;  /* 0x00000003000085a7 */ /* 0x000ea400080010ff */
[----:B--2---:R-:W-:Y:S05]  /*9e50*/  @!P0 BRA `(.L_x_210) ;  /* 0xfffffffc00f08947 */ /* 0x004fea000383ffff */
[----:B------:R-:W-:Y:S05]  /*9e60*/  BRA `(.L_x_211) ;  /* 0xffffff9800307947 */ /* 0x000fea000383ffff */
.L_x_62:
[----:B------:R-:W-:-:S07]  /*9e70*/  MOV R0, UR5 ;  /* 0x0000000500007c02 */ /* 0x000fce0008000f00 */
.L_x_212:
[----:B-1----:R1:W2:Y:S02]  /*9e80*/  SYNCS.PHASECHK.TRANS64.TRYWAIT P0, [R0+URZ], R3 ;  /* 0x00000003000075a7 */ /* 0x0022a400080011ff */
[----:B--2---:R-:W-:Y:S05]  /*9e90*/  @!P0 NANOSLEEP.SYNCS 0x989680 ;  /* 0x009896800000895d */ /* 0x004fea0003900000 */
[----:B------:R-:W2:Y:S02]  /*9ea0*/  @!P0 SYNCS.PHASECHK.TRANS64 P0, [R0+URZ], R3 ;  /* 0x00000003000085a7 */ /* 0x000ea400080010ff */
[----:B--2---:R-:W-:Y:S05]  /*9eb0*/  @!P0 BRA `(.L_x_212) ;  /* 0xfffffffc00f08947 */ /* 0x004fea000383ffff */
[----:B------:R-:W-:Y:S05]  /*9ec0*/  BRA `(.L_x_213) ;  /* 0xffffff98003c7947 */ /* 0x000fea000383ffff */
.L_x_63:
[----:B------:R-:W-:-:S07]  /*9ed0*/  MOV R0, UR5 ;  /* 0x0000000500007c02 */ /* 0x000fce0008000f00 */
.L_x_214:
[----:B-1----:R1:W2:Y:S02]  /*9ee0*/  SYNCS.PHASECHK.TRANS64.TRYWAIT P0, [R0+URZ], R3 ;  /* 0x00000003000075a7 */ /* 0x0022a400080011ff */
[----:B--2---:R-:W-:Y:S05]  /*9ef0*/  @!P0 NANOSLEEP.SYNCS 0x989680 ;  /* 0x009896800000895d */ /* 0x004fea0003900000 */
[----:B------:R-:W2:Y:S02]  /*9f00*/  @!P0 SYNCS.PHASECHK.TRANS64 P0, [R0+URZ], R3 ;  /* 0x00000003000085a7 */ /* 0x000ea400080010ff */
[----:B--2---:R-:W-:Y:S05]  /*9f10*/  @!P0 BRA `(.L_x_214) ;  /* 0xfffffffc00f08947 */ /* 0x004fea000383ffff */
[----:B------:R-:W-:Y:S05]  /*9f20*/  BRA `(.L_x_215) ;  /* 0xffffff9800487947 */ /* 0x000fea000383ffff */
.L_x_64:
[----:B------:R-:W-:-:S07]  /*9f30*/  MOV R0, UR5 ;  /* 0x0000000500007c02 */ /* 0x000fce0008000f00 */
.L_x_216:
[----:B-1----:R1:W2:Y:S02]  /*9f40*/  SYNCS.PHASECHK.TRANS64.TRYWAIT P0, [R0+URZ], R3 ;  /* 0x00000003000075a7 */ /* 0x0022a400080011ff */
[----:B--2---:R-:W-:Y:S05]  /*9f50*/  @!P0 NANOSLEEP.SYNCS 0x989680 ;  /* 0x009896800000895d */ /* 0x004fea0003900000 */
[----:B------:R-:W2:Y:S02]  /*9f60*/  @!P0 SYNCS.PHASECHK.TRANS64 P0, [R0+URZ], R3 ;  /* 0x00000003000085a7 */ /* 0x000ea400080010ff */
[----:B--2---:R-:W-:Y:S05]  /*9f70*/  @!P0 BRA `(.L_x_216) ;  /* 0xfffffffc00f08947 */ /* 0x004fea000383ffff */
[----:B------:R-:W-:Y:S05]  /*9f80*/  BRA `(.L_x_217) ;  /* 0xffffff9800547947 */ /* 0x000fea000383ffff */
.L_x_65:
[----:B------:R-:W-:-:S07]  /*9f90*/  MOV R0, UR5 ;  /* 0x0000000500007c02 */ /* 0x000fce0008000f00 */
.L_x_218:
[----:B-1----:R1:W2:Y:S02]  /*9fa0*/  SYNCS.PHASECHK.TRANS64.TRYWAIT P0, [R0+URZ], R3 ;  /* 0x00000003000075a7 */ /* 0x0022a400080011ff */
[----:B--2---:R-:W-:Y:S05]  /*9fb0*/  @!P0 NANOSLEEP.SYNCS 0x989680 ;  /* 0x009896800000895d */ /* 0x004fea0003900000 */
[----:B------:R-:W2:Y:S02]  /*9fc0*/  @!P0 SYNCS.PHASECHK.TRANS64 P0, [R0+URZ], R3 ;  /* 0x00000003000085a7 */ /* 0x000ea400080010ff */
[----:B--2---:R-:W-:Y:S05]  /*9fd0*/  @!P0 BRA `(.L_x_218) ;  /* 0xfffffffc00f08947 */ /* 0x004fea000383ffff */
[----:B------:R-:W-:Y:S05]  /*9fe0*/  BRA `(.L_x_219) ;  /* 0xffffff9800607947 */ /* 0x000fea000383ffff */
.L_x_66:
[----:B------:R-:W-:-:S07]  /*9ff0*/  MOV R0, UR5 ;  /* 0x0000000500007c02 */ /* 0x000fce0008000f00 */
.L_x_220:
[----:B-1----:R1:W2:Y:S02]  /*a000*/  SYNCS.PHASECHK.TRANS64.TRYWAIT P0, [R0+URZ], R3 ;  /* 0x00000003000075a7 */ /* 0x0022a400080011ff */
[----:B--2---:R-:W-:Y:S05]  /*a010*/  @!P0 NANOSLEEP.SYNCS 0x989680 ;  /* 0x009896800000895d */ /* 0x004fea0003900000 */
[----:B------:R-:W2:Y:S02]  /*a020*/  @!P0 SYNCS.PHASECHK.TRANS64 P0, [R0+URZ], R3 ;  /* 0x00000003000085a7 */ /* 0x000ea400080010ff */
[----:B--2---:R-:W-:Y:S05]  /*a030*/  @!P0 BRA `(.L_x_220) ;  /* 0xfffffffc00f08947 */ /* 0x004fea000383ffff */
[----:B------:R-:W-:Y:S05]  /*a040*/  BRA `(.L_x_221) ;  /* 0xffffff98006c7947 */ /* 0x000fea000383ffff */
.L_x_67:
[----:B------:R-:W-:-:S07]  /*a050*/  MOV R0, UR5 ;  /* 0x0000000500007c02 */ /* 0x000fce0008000f00 */
.L_x_222:
[----:B-1----:R1:W2:Y:S02]  /*a060*/  SYNCS.PHASECHK.TRANS64.TRYWAIT P0, [R0+URZ], R3 ;  /* 0x00000003000075a7 */ /* 0x0022a400080011ff */
[----:B--2---:R-:W-:Y:S05]  /*a070*/  @!P0 NANOSLEEP.SYNCS 0x989680 ;  /* 0x009896800000895d */ /* 0x004fea0003900000 */
[----:B------:R-:W2:Y:S02]  /*a080*/  @!P0 SYNCS.PHASECHK.TRANS64 P0, [R0+URZ], R3 ;  /* 0x00000003000085a7 */ /* 0x000ea400080010ff */
[----:B--2---:R-:W-:Y:S05]  /*a090*/  @!P0 BRA `(.L_x_222) ;  /* 0xfffffffc00f08947 */ /* 0x004fea000383ffff */
[----:B------:R-:W-:Y:S05]  /*a0a0*/  BRA `(.L_x_223) ;  /* 0xffffff9800787947 */ /* 0x000fea000383ffff */
.L_x_68:
[----:B------:R-:W-:-:S07]  /*a0b0*/  MOV R0, UR5 ;  /* 0x0000000500007c02 */ /* 0x000fce0008000f00 */
.L_x_224:
[----:B-1----:R1:W2:Y:S02]  /*a0c0*/  SYNCS.PHASECHK.TRANS64.TRYWAIT P0, [R0+URZ], R3 ;  /* 0x00000003000075a7 */ /* 0x0022a400080011ff */
[----:B--2---:R-:W-:Y:S05]  /*a0d0*/  @!P0 NANOSLEEP.SYNCS 0x989680 ;  /* 0x009896800000895d */ /* 0x004fea0003900000 */
[----:B------:R-:W2:Y:S02]  /*a0e0*/  @!P0 SYNCS.PHASECHK.TRANS64 P0, [R0+URZ], R3 ;  /* 0x00000003000085a7 */ /* 0x000ea400080010ff */
[----:B--2---:R-:W-:Y:S05]  /*a0f0*/  @!P0 BRA `(.L_x_224) ;  /* 0xfffffffc00f08947 */ /* 0x004fea000383ffff */
[----:B------:R-:W-:Y:S05]  /*a100*/  BRA `(.L_x_225) ;  /* 0xffffff9800847947 */ /* 0x000fea000383ffff */
.L_x_69:
[----:B------:R-:W-:-:S07]  /*a110*/  MOV R0, UR5 ;  /* 0x0000000500007c02 */ /* 0x000fce0008000f00 */
.L_x_226:
[----:B-1----:R1:W2:Y:S02]  /*a120*/  SYNCS.PHASECHK.TRANS64.TRYWAIT P0, [R0+URZ], R3 ;  /* 0x00000003000075a7 */ /* 0x0022a400080011ff */
[----:B--2---:R-:W-:Y:S05]  /*a130*/  @!P0 NANOSLEEP.SYNCS 0x989680 ;  /* 0x009896800000895d */ /* 0x004fea0003900000 */
[----:B------:R-:W2:Y:S02]  /*a140*/  @!P0 SYNCS.PHASECHK.TRANS64 P0, [R0+URZ], R3 ;  /* 0x00000003000085a7 */ /* 0x000ea400080010ff */
[----:B--2---:R-:W-:Y:S05]  /*a150*/  @!P0 BRA `(.L_x_226) ;  /* 0xfffffffc00f08947 */ /* 0x004fea000383ffff */
[----:B------:R-:W-:Y:S05]  /*a160*/  BRA `(.L_x_227) ;  /* 0xffffff9800907947 */ /* 0x000fea000383ffff */
.L_x_70:
[----:B------:R-:W-:-:S07]  /*a170*/  MOV R0, UR5 ;  /* 0x0000000500007c02 */ /* 0x000fce0008000f00 */
.L_x_228:
[----:B-1----:R1:W2:Y:S02]  /*a180*/  SYNCS.PHASECHK.TRANS64.TRYWAIT P0, [R0+URZ], R3 ;  /* 0x00000003000075a7 */ /* 0x0022a400080011ff */
[----:B--2---:R-:W-:Y:S05]  /*a190*/  @!P0 NANOSLEEP.SYNCS 0x989680 ;  /* 0x009896800000895d */ /* 0x004fea0003900000 */
[----:B------:R-:W2:Y:S02]  /*a1a0*/  @!P0 SYNCS.PHASECHK.TRANS64 P0, [R0+URZ], R3 ;  /* 0x00000003000085a7 */ /* 0x000ea400080010ff */
[----:B--2---:R-:W-:Y:S05]  /*a1b0*/  @!P0 BRA `(.L_x_228) ;  /* 0xfffffffc00f08947 */ /* 0x004fea000383ffff */
[----:B------:R-:W-:Y:S05]  /*a1c0*/  BRA `(.L_x_229) ;  /* 0xffffff98009c7947 */ /* 0x000fea000383ffff */
.L_x_71:
[----:B------:R-:W-:-:S07]  /*a1d0*/  MOV R0, UR5 ;  /* 0x0000000500007c02 */ /* 0x000fce0008000f00 */
.L_x_230:
[----:B-1----:R1:W2:Y:S02]  /*a1e0*/  SYNCS.PHASECHK.TRANS64.TRYWAIT P0, [R0+URZ], R3 ;  /* 0x00000003000075a7 */ /* 0x0022a400080011ff */
[----:B--2---:R-:W-:Y:S05]  /*a1f0*/  @!P0 NANOSLEEP.SYNCS 0x989680 ;  /* 0x009896800000895d */ /* 0x004fea0003900000 */
[----:B------:R-:W2:Y:S02]  /*a200*/  @!P0 SYNCS.PHASECHK.TRANS64 P0, [R0+URZ], R3 ;  /* 0x00000003000085a7 */ /* 0x000ea400080010ff */
[----:B--2---:R-:W-:Y:S05]  /*a210*/  @!P0 BRA `(.L_x_230) ;  /* 0xfffffffc00f08947 */ /* 0x004fea000383ffff */
[----:B------:R-:W-:Y:S05]  /*a220*/  BRA `(.L_x_231) ;  /* 0xffffff9800a87947 */ /* 0x000fea000383ffff */
.L_x_72:
[----:B------:R-:W-:-:S07]  /*a230*/  MOV R0, UR5 ;  /* 0x0000000500007c02 */ /* 0x000fce0008000f00 */
.L_x_232:
[----:B-1----:R1:W2:Y:S02]  /*a240*/  SYNCS.PHASECHK.TRANS64.TRYWAIT P0, [R0+URZ], R3 ;  /* 0x00000003000075a7 */ /* 0x0022a400080011ff */
[----:B--2---:R-:W-:Y:S05]  /*a250*/  @!P0 NANOSLEEP.SYNCS 0x989680 ;  /* 0x009896800000895d */ /* 0x004fea0003900000 */
[----:B------:R-:W2:Y:S02]  /*a260*/  @!P0 SYNCS.PHASECHK.TRANS64 P0, [R0+URZ], R3 ;  /* 0x00000003000085a7 */ /* 0x000ea400080010ff */
[----:B--2---:R-:W-:Y:S05]  /*a270*/  @!P0 BRA `(.L_x_232) ;  /* 0xfffffffc00f08947 */ /* 0x004fea000383ffff */
[----:B------:R-:W-:Y:S05]  /*a280*/  BRA `(.L_x_233) ;  /* 0xffffff9800b47947 */ /* 0x000fea000383ffff */
.L_x_73:
[----:B------:R-:W-:-:S07]  /*a290*/  MOV R0, UR5 ;  /* 0x0000000500007c02 */ /* 0x000fce0008000f00 */
.L_x_234:
[----:B-1----:R1:W2:Y:S02]  /*a2a0*/  SYNCS.PHASECHK.TRANS64.TRYWAIT P0, [R0+URZ], R3 ;  /* 0x00000003000075a7 */ /* 0x0022a400080011ff */
[----:B--2---:R-:W-:Y:S05]  /*a2b0*/  @!P0 NANOSLEEP.SYNCS 0x989680 ;  /* 0x009896800000895d */ /* 0x004fea0003900000 */
[----:B------:R-:W2:Y:S02]  /*a2c0*/  @!P0 SYNCS.PHASECHK.TRANS64 P0, [R0+URZ], R3 ;  /* 0x00000003000085a7 */ /* 0x000ea400080010ff */
[----:B--2---:R-:W-:Y:S05]  /*a2d0*/  @!P0 BRA `(.L_x_234) ;  /* 0xfffffffc00f08947 */ /* 0x004fea000383ffff */
[----:B------:R-:W-:Y:S05]  /*a2e0*/  BRA `(.L_x_235) ;  /* 0xffffff9800c07947 */ /* 0x000fea000383ffff */
.L_x_74:
[----:B------:R-:W-:-:S07]  /*a2f0*/  MOV R0, UR5 ;  /* 0x0000000500007c02 */ /* 0x000fce0008000f00 */
.L_x_236:
[----:B-1----:R1:W2:Y:S02]  /*a300*/  SYNCS.PHASECHK.TRANS64.TRYWAIT P0, [R0+URZ], R3 ;  /* 0x00000003000075a7 */ /* 0x0022a400080011ff */
[----:B--2---:R-:W-:Y:S05]  /*a310*/  @!P0 NANOSLEEP.SYNCS 0x989680 ;  /* 0x009896800000895d */ /* 0x004fea0003900000 */
[----:B------:R-:W2:Y:S02]  /*a320*/  @!P0 SYNCS.PHASECHK.TRANS64 P0, [R0+URZ], R3 ;  /* 0x00000003000085a7 */ /* 0x000ea400080010ff */
[----:B--2---:R-:W-:Y:S05]  /*a330*/  @!P0 BRA `(.L_x_236) ;  /* 0xfffffffc00f08947 */ /* 0x004fea000383ffff */
[----:B------:R-:W-:Y:S05]  /*a340*/  BRA `(.L_x_237) ;  /* 0xffffff9800cc7947 */ /* 0x000fea000383ffff */
.L_x_75:
[----:B------:R-:W-:-:S07]  /*a350*/  MOV R0, UR5 ;  /* 0x0000000500007c02 */ /* 0x000fce0008000f00 */
.L_x_238:
[----:B-1----:R1:W2:Y:S02]  /*a360*/  SYNCS.PHASECHK.TRANS64.TRYWAIT P0, [R0+URZ], R3 ;  /* 0x00000003000075a7 */ /* 0x0022a400080011ff */
[----:B--2---:R-:W-:Y:S05]  /*a370*/  @!P0 NANOSLEEP.SYNCS 0x989680 ;  /* 0x009896800000895d */ /* 0x004fea0003900000 */
[----:B------:R-:W2:Y:S02]  /*a380*/  @!P0 SYNCS.PHASECHK.TRANS64 P0, [R0+URZ], R3 ;  /* 0x00000003000085a7 */ /* 0x000ea400080010ff */
[----:B--2---:R-:W-:Y:S05]  /*a390*/  @!P0 BRA `(.L_x_238) ;  /* 0xfffffffc00f08947 */ /* 0x004fea000383ffff */
[----:B------:R-:W-:Y:S05]  /*a3a0*/  BRA `(.L_x_239) ;  /* 0xffffff9800d87947 */ /* 0x000fea000383ffff */
.L_x_76:
[----:B------:R-:W-:-:S07]  /*a3b0*/  MOV R0, UR5 ;  /* 0x0000000500007c02 */ /* 0x000fce0008000f00 */
.L_x_240:
[----:B-1----:R1:W2:Y:S02]  /*a3c0*/  SYNCS.PHASECHK.TRANS64.TRYWAIT P0, [R0+URZ], R3 ;  /* 0x00000003000075a7 */ /* 0x0022a400080011ff */
[----:B--2---:R-:W-:Y:S05]  /*a3d0*/  @!P0 NANOSLEEP.SYNCS 0x989680 ;  /* 0x009896800000895d */ /* 0x004fea0003900000 */
[----:B------:R-:W2:Y:S02]  /*a3e0*/  @!P0 SYNCS.PHASECHK.TRANS64 P0, [R0+URZ], R3 ;  /* 0x00000003000085a7 */ /* 0x000ea400080010ff */
[----:B--2---:R-:W-:Y:S05]  /*a3f0*/  @!P0 BRA `(.L_x_240) ;  /* 0xfffffffc00f08947 */ /* 0x004fea000383ffff */
[----:B------:R-:W-:Y:S05]  /*a400*/  BRA `(.L_x_241) ;  /* 0xffffff9800e47947 */ /* 0x000fea000383ffff */
.L_x_77:
[----:B------:R-:W-:-:S07]  /*a410*/  MOV R0, UR5 ;  /* 0x0000000500007c02 */ /* 0x000fce0008000f00 */
.L_x_242:
[----:B-1----:R1:W2:Y:S02]  /*a420*/  SYNCS.PHASECHK.TRANS64.TRYWAIT P0, [R0+URZ], R3 ;  /* 0x00000003000075a7 */ /* 0x0022a400080011ff */
[----:B--2---:R-:W-:Y:S05]  /*a430*/  @!P0 NANOSLEEP.SYNCS 0x989680 ;  /* 0x009896800000895d */ /* 0x004fea0003900000 */
[----:B------:R-:W2:Y:S02]  /*a440*/  @!P0 SYNCS.PHASECHK.TRANS64 P0, [R0+URZ], R3 ;  /* 0x00000003000085a7 */ /* 0x000ea400080010ff */
[----:B--2---:R-:W-:Y:S05]  /*a450*/  @!P0 BRA `(.L_x_242) ;  /* 0xfffffffc00f08947 */ /* 0x004fea000383ffff */
[----:B------:R-:W-:Y:S05]  /*a460*/  BRA `(.L_x_243) ;  /* 0xffffff9800f07947 */ /* 0x000fea000383ffff */
.L_x_78:
[----:B------:R-:W-:-:S07]  /*a470*/  MOV R0, UR5 ;  /* 0x0000000500007c02 */ /* 0x000fce0008000f00 */
.L_x_244:
[----:B-1----:R1:W2:Y:S02]  /*a480*/  SYNCS.PHASECHK.TRANS64.TRYWAIT P0, [R0+URZ], R3 ;  /* 0x00000003000075a7 */ /* 0x0022a400080011ff */
[----:B--2---:R-:W-:Y:S05]  /*a490*/  @!P0 NANOSLEEP.SYNCS 0x989680 ;  /* 0x009896800000895d */ /* 0x004fea0003900000 */
[----:B------:R-:W2:Y:S02]  /*a4a0*/  @!P0 SYNCS.PHASECHK.TRANS64 P0, [R0+URZ], R3 ;  /* 0x00000003000085a7 */ /* 0x000ea400080010ff */
[----:B--2---:R-:W-:Y:S05]  /*a4b0*/  @!P0 BRA `(.L_x_244) ;  /* 0xfffffffc00f08947 */ /* 0x004fea000383ffff */
[----:B------:R-:W-:Y:S05]  /*a4c0*/  BRA `(.L_x_245) ;  /* 0xffffff9800fc7947 */ /* 0x000fea000383ffff */
.L_x_79:
[----:B------:R-:W-:-:S07]  /*a4d0*/  MOV R0, UR5 ;  /* 0x0000000500007c02 */ /* 0x000fce0008000f00 */
.L_x_246:
[----:B-1----:R1:W2:Y:S02]  /*a4e0*/  SYNCS.PHASECHK.TRANS64.TRYWAIT P0, [R0+URZ], R3 ;  /* 0x00000003000075a7 */ /* 0x0022a400080011ff */
[----:B--2---:R-:W-:Y:S05]  /*a4f0*/  @!P0 NANOSLEEP.SYNCS 0x989680 ;  /* 0x009896800000895d */ /* 0x004fea0003900000 */
[----:B------:R-:W2:Y:S02]  /*a500*/  @!P0 SYNCS.PHASECHK.TRANS64 P0, [R0+URZ], R3 ;  /* 0x00000003000085a7 */ /* 0x000ea400080010ff */
[----:B--2---:R-:W-:Y:S05]  /*a510*/  @!P0 BRA `(.L_x_246) ;  /* 0xfffffffc00f08947 */ /* 0x004fea000383ffff */
[----:B------:R-:W-:Y:S05]  /*a520*/  BRA `(.L_x_247) ;  /* 0xffffff9c00087947 */ /* 0x000fea000383ffff */
.L_x_80:
[----:B------:R-:W-:-:S07]  /*a530*/  MOV R0, UR5 ;  /* 0x0000000500007c02 */ /* 0x000fce0008000f00 */
.L_x_248:
[----:B-1----:R1:W2:Y:S02]  /*a540*/  SYNCS.PHASECHK.TRANS64.TRYWAIT P0, [R0+URZ], R3 ;  /* 0x00000003000075a7 */ /* 0x0022a400080011ff */
[----:B--2---:R-:W-:Y:S05]  /*a550*/  @!P0 NANOSLEEP.SYNCS 0x989680 ;  /* 0x009896800000895d */ /* 0x004fea0003900000 */
[----:B------:R-:W2:Y:S02]  /*a560*/  @!P0 SYNCS.PHASECHK.TRANS64 P0, [R0+URZ], R3 ;  /* 0x00000003000085a7 */ /* 0x000ea400080010ff */
[----:B--2---:R-:W-:Y:S05]  /*a570*/  @!P0 BRA `(.L_x_248) ;  /* 0xfffffffc00f08947 */ /* 0x004fea000383ffff */
[----:B------:R-:W-:Y:S05]  /*a580*/  BRA `(.L_x_249) ;  /* 0xffffff9c00147947 */ /* 0x000fea000383ffff */
.L_x_81:
[----:B------:R-:W-:-:S07]  /*a590*/  MOV R0, UR5 ;  /* 0x0000000500007c02 */ /* 0x000fce0008000f00 */
.L_x_250:
[----:B-1----:R1:W2:Y:S02]  /*a5a0*/  SYNCS.PHASECHK.TRANS64.TRYWAIT P0, [R0+URZ], R3 ;  /* 0x00000003000075a7 */ /* 0x0022a400080011ff */
[----:B--2---:R-:W-:Y:S05]  /*a5b0*/  @!P0 NANOSLEEP.SYNCS 0x989680 ;  /* 0x009896800000895d */ /* 0x004fea0003900000 */
[----:B------:R-:W2:Y:S02]  /*a5c0*/  @!P0 SYNCS.PHASECHK.TRANS64 P0, [R0+URZ], R3 ;  /* 0x00000003000085a7 */ /* 0x000ea400080010ff */
[----:B--2---:R-:W-:Y:S05]  /*a5d0*/  @!P0 BRA `(.L_x_250) ;  /* 0xfffffffc00f08947 */ /* 0x004fea000383ffff */
[----:B------:R-:W-:Y:S05]  /*a5e0*/  BRA `(.L_x_251) ;  /* 0xffffff9c00207947 */ /* 0x000fea000383ffff */
.L_x_82:
[----:B------:R-:W-:-:S07]  /*a5f0*/  MOV R0, UR5 ;  /* 0x0000000500007c02 */ /* 0x000fce0008000f00 */
.L_x_252:
[----:B-1----:R1:W2:Y:S02]  /*a600*/  SYNCS.PHASECHK.TRANS64.TRYWAIT P0, [R0+URZ], R3 ;  /* 0x00000003000075a7 */ /* 0x0022a400080011ff */
[----:B--2---:R-:W-:Y:S05]  /*a610*/  @!P0 NANOSLEEP.SYNCS 0x989680 ;  /* 0x009896800000895d */ /* 0x004fea0003900000 */
[----:B------:R-:W2:Y:S02]  /*a620*/  @!P0 SYNCS.PHASECHK.TRANS64 P0, [R0+URZ], R3 ;  /* 0x00000003000085a7 */ /* 0x000ea400080010ff */
[----:B--2---:R-:W-:Y:S05]  /*a630*/  @!P0 BRA `(.L_x_252) ;  /* 0xfffffffc00f08947 */ /* 0x004fea000383ffff */
[----:B------:R-:W-:Y:S05]  /*a640*/  BRA `(.L_x_253) ;  /* 0xffffff9c002c7947 */ /* 0x000fea000383ffff */
.L_x_83:
[----:B------:R-:W-:-:S07]  /*a650*/  MOV R0, UR5 ;  /* 0x0000000500007c02 */ /* 0x000fce0008000f00 */
.L_x_254:
[----:B-1----:R1:W2:Y:S02]  /*a660*/  SYNCS.PHASECHK.TRANS64.TRYWAIT P0, [R0+URZ], R3 ;  /* 0x00000003000075a7 */ /* 0x0022a400080011ff */
[----:B--2---:R-:W-:Y:S05]  /*a670*/  @!P0 NANOSLEEP.SYNCS 0x989680 ;  /* 0x009896800000895d */ /* 0x004fea0003900000 */
[----:B------:R-:W2:Y:S02]  /*a680*/  @!P0 SYNCS.PHASECHK.TRANS64 P0, [R0+URZ], R3 ;  /* 0x00000003000085a7 */ /* 0x000ea400080010ff */
[----:B--2---:R-:W-:Y:S05]  /*a690*/  @!P0 BRA `(.L_x_254) ;  /* 0xfffffffc00f08947 */ /* 0x004fea000383ffff */
[----:B------:R-:W-:Y:S05]  /*a6a0*/  BRA `(.L_x_255) ;  /* 0xffffff9c00387947 */ /* 0x000fea000383ffff */
.L_x_84:
[----:B------:R-:W-:-:S07]  /*a6b0*/  MOV R0, UR5 ;  /* 0x0000000500007c02 */ /* 0x000fce0008000f00 */
.L_x_256:
[----:B-1----:R1:W2:Y:S02]  /*a6c0*/  SYNCS.PHASECHK.TRANS64.TRYWAIT P0, [R0+URZ], R3 ;  /* 0x00000003000075a7 */ /* 0x0022a400080011ff */
[----:B--2---:R-:W-:Y:S05]  /*a6d0*/  @!P0 NANOSLEEP.SYNCS 0x989680 ;  /* 0x009896800000895d */ /* 0x004fea0003900000 */
[----:B------:R-:W2:Y:S02]  /*a6e0*/  @!P0 SYNCS.PHASECHK.TRANS64 P0, [R0+URZ], R3 ;  /* 0x00000003000085a7 */ /* 0x000ea400080010ff */
[----:B--2---:R-:W-:Y:S05]  /*a6f0*/  @!P0 BRA `(.L_x_256) ;  /* 0xfffffffc00f08947 */ /* 0x004fea000383ffff */
[----:B------:R-:W-:Y:S05]  /*a700*/  BRA `(.L_x_257) ;  /* 0xffffff9c00447947 */ /* 0x000fea000383ffff */
.L_x_85:
[----:B------:R-:W-:-:S07]  /*a710*/  MOV R0, UR5 ;  /* 0x0000000500007c02 */ /* 0x000fce0008000f00 */
.L_x_258:
[----:B-1----:R1:W2:Y:S02]  /*a720*/  SYNCS.PHASECHK.TRANS64.TRYWAIT P0, [R0+URZ], R3 ;  /* 0x00000003000075a7 */ /* 0x0022a400080011ff */
[----:B--2---:R-:W-:Y:S05]  /*a730*/  @!P0 NANOSLEEP.SYNCS 0x989680 ;  /* 0x009896800000895d */ /* 0x004fea0003900000 */
[----:B------:R-:W2:Y:S02]  /*a740*/  @!P0 SYNCS.PHASECHK.TRANS64 P0, [R0+URZ], R3 ;  /* 0x00000003000085a7 */ /* 0x000ea400080010ff */
[----:B--2---:R-:W-:Y:S05]  /*a750*/  @!P0 BRA `(.L_x_258) ;  /* 0xfffffffc00f08947 */ /* 0x004fea000383ffff */
[----:B------:R-:W-:Y:S05]  /*a760*/  BRA `(.L_x_259) ;  /* 0xffffff9c00507947 */ /* 0x000fea000383ffff */
.L_x_86:
[----:B------:R-:W-:-:S07]  /*a770*/  MOV R0, UR5 ;  /* 0x0000000500007c02 */ /* 0x000fce0008000f00 */
.L_x_260:
[----:B-1----:R1:W2:Y:S02]  /*a780*/  SYNCS.PHASECHK.TRANS64.TRYWAIT P0, [R0+URZ], R3 ;  /* 0x00000003000075a7 */ /* 0x0022a400080011ff */
[----:B--2---:R-:W-:Y:S05]  /*a790*/  @!P0 NANOSLEEP.SYNCS 0x989680 ;  /* 0x009896800000895d */ /* 0x004fea0003900000 */
[----:B------:R-:W2:Y:S02]  /*a7a0*/  @!P0 SYNCS.PHASECHK.TRANS64 P0, [R0+URZ], R3 ;  /* 0x00000003000085a7 */ /* 0x000ea400080010ff */
[----:B--2---:R-:W-:Y:S05]  /*a7b0*/  @!P0 BRA `(.L_x_260) ;  /* 0xfffffffc00f08947 */ /* 0x004fea000383ffff */
[----:B------:R-:W-:Y:S05]  /*a7c0*/  BRA `(.L_x_261) ;  /* 0xffffff9c005c7947 */ /* 0x000fea000383ffff */
.L_x_87:
[----:B------:R-:W-:-:S07]  /*a7d0*/  MOV R0, UR5 ;  /* 0x0000000500007c02 */ /* 0x000fce0008000f00 */
.L_x_262:
[----:B-1----:R1:W2:Y:S02]  /*a7e0*/  SYNCS.PHASECHK.TRANS64.TRYWAIT P0, [R0+URZ], R3 ;  /* 0x00000003000075a7 */ /* 0x0022a400080011ff */
[----:B--2---:R-:W-:Y:S05]  /*a7f0*/  @!P0 NANOSLEEP.SYNCS 0x989680 ;  /* 0x009896800000895d */ /* 0x004fea0003900000 */
[----:B------:R-:W2:Y:S02]  /*a800*/  @!P0 SYNCS.PHASECHK.TRANS64 P0, [R0+URZ], R3 ;  /* 0x00000003000085a7 */ /* 0x000ea400080010ff */
[----:B--2---:R-:W-:Y:S05]  /*a810*/  @!P0 BRA `(.L_x_262) ;  /* 0xfffffffc00f08947 */ /* 0x004fea000383ffff */
[----:B------:R-:W-:Y:S05]  /*a820*/  BRA `(.L_x_263) ;  /* 0xffffff9c00687947 */ /* 0x000fea000383ffff */
.L_x_88:
[----:B------:R-:W-:-:S07]  /*a830*/  MOV R0, UR5 ;  /* 0x0000000500007c02 */ /* 0x000fce0008000f00 */
.L_x_264:
[----:B-1----:R1:W2:Y:S02]  /*a840*/  SYNCS.PHASECHK.TRANS64.TRYWAIT P0, [R0+URZ], R3 ;  /* 0x00000003000075a7 */ /* 0x0022a400080011ff */
[----:B--2---:R-:W-:Y:S05]  /*a850*/  @!P0 NANOSLEEP.SYNCS 0x989680 ;  /* 0x009896800000895d */ /* 0x004fea0003900000 */
[----:B------:R-:W2:Y:S02]  /*a860*/  @!P0 SYNCS.PHASECHK.TRANS64 P0, [R0+URZ], R3 ;  /* 0x00000003000085a7 */ /* 0x000ea400080010ff */
[----:B--2---:R-:W-:Y:S05]  /*a870*/  @!P0 BRA `(.L_x_264) ;  /* 0xfffffffc00f08947 */ /* 0x004fea000383ffff */
[----:B------:R-:W-:Y:S05]  /*a880*/  BRA `(.L_x_265) ;  /* 0xffffff9c00747947 */ /* 0x000fea000383ffff */
.L_x_89:
[----:B------:R-:W-:-:S07]  /*a890*/  MOV R0, UR5 ;  /* 0x0000000500007c02 */ /* 0x000fce0008000f00 */
.L_x_266:
[----:B-1----:R1:W2:Y:S02]  /*a8a0*/  SYNCS.PHASECHK.TRANS64.TRYWAIT P0, [R0+URZ], R3 ;  /* 0x00000003000075a7 */ /* 0x0022a400080011ff */
[----:B--2---:R-:W-:Y:S05]  /*a8b0*/  @!P0 NANOSLEEP.SYNCS 0x989680 ;  /* 0x009896800000895d */ /* 0x004fea0003900000 */
[----:B------:R-:W2:Y:S02]  /*a8c0*/  @!P0 SYNCS.PHASECHK.TRANS64 P0, [R0+URZ], R3 ;  /* 0x00000003000085a7 */ /* 0x000ea400080010ff */
[----:B--2---:R-:W-:Y:S05]  /*a8d0*/  @!P0 BRA `(.L_x_266) ;  /* 0xfffffffc00f08947 */ /* 0x004fea000383ffff */
[----:B------:R-:W-:Y:S05]  /*a8e0*/  BRA `(.L_x_267) ;  /* 0xffffff9c00807947 */ /* 0x000fea000383ffff */
.L_x_90:
[----:B------:R-:W-:-:S07]  /*a8f0*/  MOV R0, UR5 ;  /* 0x0000000500007c02 */ /* 0x000fce0008000f00 */
.L_x_268:
[----:B-1----:R1:W2:Y:S02]  /*a900*/  SYNCS.PHASECHK.TRANS64.TRYWAIT P0, [R0+URZ], R3 ;  /* 0x00000003000075a7 */ /* 0x0022a400080011ff */
[----:B--2---:R-:W-:Y:S05]  /*a910*/  @!P0 NANOSLEEP.SYNCS 0x989680 ;  /* 0x009896800000895d */ /* 0x004fea0003900000 */
[----:B------:R-:W2:Y:S02]  /*a920*/  @!P0 SYNCS.PHASECHK.TRANS64 P0, [R0+URZ], R3 ;  /* 0x00000003000085a7 */ /* 0x000ea400080010ff */
[----:B--2---:R-:W-:Y:S05]  /*a930*/  @!P0 BRA `(.L_x_268) ;  /* 0xfffffffc00f08947 */ /* 0x004fea000383ffff */
[----:B------:R-:W-:Y:S05]  /*a940*/  BRA `(.L_x_269) ;  /* 0xffffff9c008c7947 */ /* 0x000fea000383ffff */
.L_x_91:
[----:B------:R-:W-:-:S07]  /*a950*/  MOV R0, UR5 ;  /* 0x0000000500007c02 */ /* 0x000fce0008000f00 */
.L_x_270:
[----:B-1----:R1:W2:Y:S02]  /*a960*/  SYNCS.PHASECHK.TRANS64.TRYWAIT P0, [R0+URZ], R3 ;  /* 0x00000003000075a7 */ /* 0x0022a400080011ff */
[----:B--2---:R-:W-:Y:S05]  /*a970*/  @!P0 NANOSLEEP.SYNCS 0x989680 ;  /* 0x009896800000895d */ /* 0x004fea0003900000 */
[----:B------:R-:W2:Y:S02]  /*a980*/  @!P0 SYNCS.PHASECHK.TRANS64 P0, [R0+URZ], R3 ;  /* 0x00000003000085a7 */ /* 0x000ea400080010ff */
[----:B--2---:R-:W-:Y:S05]  /*a990*/  @!P0 BRA `(.L_x_270) ;  /* 0xfffffffc00f08947 */ /* 0x004fea000383ffff */
[----:B------:R-:W-:Y:S05]  /*a9a0*/  BRA `(.L_x_271) ;  /* 0xffffff9c00987947 */ /* 0x000fea000383ffff */
.L_x_92:
[----:B------:R-:W-:-:S07]  /*a9b0*/  MOV R0, UR5 ;  /* 0x0000000500007c02 */ /* 0x000fce0008000f00 */
.L_x_272:
[----:B-1----:R1:W2:Y:S02]  /*a9c0*/  SYNCS.PHASECHK.TRANS64.TRYWAIT P0, [R0+URZ], R3 ;  /* 0x00000003000075a7 */ /* 0x0022a400080011ff */
[----:B--2---:R-:W-:Y:S05]  /*a9d0*/  @!P0 NANOSLEEP.SYNCS 0x989680 ;  /* 0x009896800000895d */ /* 0x004fea0003900000 */
[----:B------:R-:W2:Y:S02]  /*a9e0*/  @!P0 SYNCS.PHASECHK.TRANS64 P0, [R0+URZ], R3 ;  /* 0x00000003000085a7 */ /* 0x000ea400080010ff */
[----:B--2---:R-:W-:Y:S05]  /*a9f0*/  @!P0 BRA `(.L_x_272) ;  /* 0xfffffffc00f08947 */ /* 0x004fea000383ffff */
[----:B------:R-:W-:Y:S05]  /*aa00*/  BRA `(.L_x_273) ;  /* 0xffffff9c00a47947 */ /* 0x000fea000383ffff */
.L_x_93:
[----:B------:R-:W-:-:S07]  /*aa10*/  MOV R0, UR5 ;  /* 0x0000000500007c02 */ /* 0x000fce0008000f00 */
.L_x_274:
[----:B-1----:R1:W2:Y:S02]  /*aa20*/  SYNCS.PHASECHK.TRANS64.TRYWAIT P0, [R0+URZ], R3 ;  /* 0x00000003000075a7 */ /* 0x0022a400080011ff */
[----:B--2---:R-:W-:Y:S05]  /*aa30*/  @!P0 NANOSLEEP.SYNCS 0x989680 ;  /* 0x009896800000895d */ /* 0x004fea0003900000 */
[----:B------:R-:W2:Y:S02]  /*aa40*/  @!P0 SYNCS.PHASECHK.TRANS64 P0, [R0+URZ], R3 ;  /* 0x00000003000085a7 */ /* 0x000ea400080010ff */
[----:B--2---:R-:W-:Y:S05]  /*aa50*/  @!P0 BRA `(.L_x_274) ;  /* 0xfffffffc00f08947 */ /* 0x004fea000383ffff */
[----:B------:R-:W-:Y:S05]  /*aa60*/  BRA `(.L_x_275) ;  /* 0xffffff9c00b07947 */ /* 0x000fea000383ffff */
.L_x_94:
[----:B------:R-:W-:-:S07]  /*aa70*/  MOV R0, UR5 ;  /* 0x0000000500007c02 */ /* 0x000fce0008000f00 */
.L_x_276:
[----:B-1----:R1:W2:Y:S02]  /*aa80*/  SYNCS.PHASECHK.TRANS64.TRYWAIT P0, [R0+URZ], R3 ;  /* 0x00000003000075a7 */ /* 0x0022a400080011ff */
[----:B--2---:R-:W-:Y:S05]  /*aa90*/  @!P0 NANOSLEEP.SYNCS 0x989680 ;  /* 0x009896800000895d */ /* 0x004fea0003900000 */
[----:B------:R-:W2:Y:S02]  /*aaa0*/  @!P0 SYNCS.PHASECHK.TRANS64 P0, [R0+URZ], R3 ;  /* 0x00000003000085a7 */ /* 0x000ea400080010ff */
[----:B--2---:R-:W-:Y:S05]  /*aab0*/  @!P0 BRA `(.L_x_276) ;  /* 0xfffffffc00f08947 */ /* 0x004fea000383ffff */
[----:B------:R-:W-:Y:S05]  /*aac0*/  BRA `(.L_x_277) ;  /* 0xffffff9c00bc7947 */ /* 0x000fea000383ffff */
.L_x_95:
[----:B------:R-:W-:-:S07]  /*aad0*/  MOV R0, UR5 ;  /* 0x0000000500007c02 */ /* 0x000fce0008000f00 */
.L_x_278:
[----:B-1----:R1:W2:Y:S02]  /*aae0*/  SYNCS.PHASECHK.TRANS64.TRYWAIT P0, [R0+URZ], R3 ;  /* 0x00000003000075a7 */ /* 0x0022a400080011ff */
[----:B--2---:R-:W-:Y:S05]  /*aaf0*/  @!P0 NANOSLEEP.SYNCS 0x989680 ;  /* 0x009896800000895d */ /* 0x004fea0003900000 */
[----:B------:R-:W2:Y:S02]  /*ab00*/  @!P0 SYNCS.PHASECHK.TRANS64 P0, [R0+URZ], R3 ;  /* 0x00000003000085a7 */ /* 0x000ea400080010ff */
[----:B--2---:R-:W-:Y:S05]  /*ab10*/  @!P0 BRA `(.L_x_278) ;  /* 0xfffffffc00f08947 */ /* 0x004fea000383ffff */
[----:B------:R-:W-:Y:S05]  /*ab20*/  BRA `(.L_x_279) ;  /* 0xffffff9c00c87947 */ /* 0x000fea000383ffff */
.L_x_98:
[----:B--2---:R2:W3:Y:S02]  /*ab30*/  SYNCS.PHASECHK.TRANS64.TRYWAIT P0, [R2+URZ+0x3f0], R4 ;  /* 0x0003f004020075a7 */ /* 0x0044e400080011ff */
[----:B---3--:R-:W-:Y:S05]  /*ab40*/  @!P0 NANOSLEEP.SYNCS 0x989680 ;  /* 0x009896800000895d */ /* 0x008fea0003900000 */
[----:B------:R-:W3:Y:S02]  /*ab50*/  @!P0 SYNCS.PHASECHK.TRANS64 P0, [R2+URZ+0x3f0], R4 ;  /* 0x0003f004020085a7 */ /* 0x000ee400080010ff */
[----:B---3--:R-:W-:Y:S05]  /*ab60*/  @!P0 BRA `(.L_x_98) ;  /* 0xfffffffc00f08947 */ /* 0x008fea000383ffff */
[----:B------:R-:W-:Y:S05]  /*ab70*/  BRA `(.L_x_280) ;  /* 0xffffffa000247947 */ /* 0x000fea000383ffff */
.L_x_99:
[----:B------:R-:W-:-:S07]  /*ab80*/  MOV R2, UR4 ;  /* 0x0000000400027c02 */ /* 0x000fce0008000f00 */
.L_x_281:
[----:B--2---:R2:W3:Y:S02]  /*ab90*/  SYNCS.PHASECHK.TRANS64.TRYWAIT P0, [R2+URZ+0x3a0], R5 ;  /* 0x0003a005020075a7 */ /* 0x0044e400080011ff */
[----:B---3--:R-:W-:Y:S05]  /*aba0*/  @!P0 NANOSLEEP.SYNCS 0x989680 ;  /* 0x009896800000895d */ /* 0x008fea0003900000 */
[----:B------:R-:W3:Y:S02]  /*abb0*/  @!P0 SYNCS.PHASECHK.TRANS64 P0, [R2+URZ+0x3a0], R5 ;  /* 0x0003a005020085a7 */ /* 0x000ee400080010ff */
[----:B---3--:R-:W-:Y:S05]  /*abc0*/  @!P0 BRA `(.L_x_281) ;  /* 0xfffffffc00f08947 */ /* 0x008fea000383ffff */
[----:B------:R-:W-:Y:S05]  /*abd0*/  BRA `(.L_x_282) ;  /* 0xffffffa000347947 */ /* 0x000fea000383ffff */
.L_x_100:
[----:B--2---:R2:W3:Y:S02]  /*abe0*/  SYNCS.PHASECHK.TRANS64.TRYWAIT P1, [R2+URZ+0x390], R4 ;  /* 0x00039004020075a7 */ /* 0x0044e400080211ff */
[----:B---3--:R-:W-:Y:S05]  /*abf0*/  @!P1 NANOSLEEP.SYNCS 0x989680 ;  /* 0x009896800000995d */ /* 0x008fea0003900000 */
[----:B------:R-:W3:Y:S02]  /*ac00*/  @!P1 SYNCS.PHASECHK.TRANS64 P1, [R2+URZ+0x390], R4 ;  /* 0x00039004020095a7 */ /* 0x000ee400080210ff */
[----:B---3--:R-:W-:Y:S05]  /*ac10*/  @!P1 BRA `(.L_x_100) ;  /* 0xfffffffc00f09947 */ /* 0x008fea000383ffff */
[----:B------:R-:W-:Y:S05]  /*ac20*/  BRA `(.L_x_283) ;  /* 0xffffffa000647947 */ /* 0x000fea000383ffff */
.L_x_103:
[----:B------:R-:W-:-:S07]  /*ac30*/  MOV R0, UR4 ;  /* 0x0000000400007c02 */ /* 0x000fce0008000f00 */
.L_x_284:
[----:B--2---:R2:W3:Y:S02]  /*ac40*/  SYNCS.PHASECHK.TRANS64.TRYWAIT P0, [R0+URZ+0x3a0], R2 ;  /* 0x0003a002000075a7 */ /* 0x0044e400080011ff */
[----:B---3--:R-:W-:Y:S05]  /*ac50*/  @!P0 NANOSLEEP.SYNCS 0x989680 ;  /* 0x009896800000895d */ /* 0x008fea0003900000 */
[----:B------:R-:W3:Y:S02]  /*ac60*/  @!P0 SYNCS.PHASECHK.TRANS64 P0, [R0+URZ+0x3a0], R2 ;  /* 0x0003a002000085a7 */ /* 0x000ee400080010ff */
[----:B---3--:R-:W-:Y:S05]  /*ac70*/  @!P0 BRA `(.L_x_284) ;  /* 0xfffffffc00f08947 */ /* 0x008fea000383ffff */
[----:B------:R-:W-:Y:S05]  /*ac80*/  BRA `(.L_x_102) ;  /* 0xffffffa000b87947 */ /* 0x000fea000383ffff */
.L_x_110:
[----:B-1----:R1:W2:Y:S02]  /*ac90*/  SYNCS.PHASECHK.TRANS64.TRYWAIT P1, [R0+URZ+0x390], R2 ;  /* 0x00039002000075a7 */ /* 0x0022a400080211ff */
[----:B--2---:R-:W-:Y:S05]  /*aca0*/  @!P1 NANOSLEEP.SYNCS 0x989680 ;  /* 0x009896800000995d */ /* 0x004fea0003900000 */
[----:B------:R-:W2:Y:S02]  /*acb0*/  @!P1 SYNCS.PHASECHK.TRANS64 P1, [R0+URZ+0x390], R2 ;  /* 0x00039002000095a7 */ /* 0x000ea400080210ff */
[----:B--2---:R-:W-:Y:S05]  /*acc0*/  @!P1 BRA `(.L_x_110) ;  /* 0xfffffffc00f09947 */ /* 0x004fea000383ffff */
[----:B------:R-:W-:Y:S05]  /*acd0*/  BRA `(.L_x_285) ;  /* 0xffffffa800147947 */ /* 0x000fea000383ffff */
.L_x_111:
[----:B------:R-:W-:-:S07]  /*ace0*/  MOV R2, UR19 ;  /* 0x0000001300027c02 */ /* 0x000fce0008000f00 */
.L_x_286:
[----:B-1----:R1:W2:Y:S02]  /*acf0*/  SYNCS.PHASECHK.TRANS64.TRYWAIT P0, [R2+URZ+0x3d0], R0 ;  /* 0x0003d000020075a7 */ /* 0x0022a400080011ff */
[----:B--2---:R-:W-:Y:S05]  /*ad00*/  @!P0 NANOSLEEP.SYNCS 0x989680 ;  /* 0x009896800000895d */ /* 0x004fea0003900000 */
[----:B------:R-:W2:Y:S02]  /*ad10*/  @!P0 SYNCS.PHASECHK.TRANS64 P0, [R2+URZ+0x3d0], R0 ;  /* 0x0003d000020085a7 */ /* 0x000ea400080010ff */
[----:B--2---:R-:W-:Y:S05]  /*ad20*/  @!P0 BRA `(.L_x_286) ;  /* 0xfffffffc00f08947 */ /* 0x004fea000383ffff */
[----:B------:R-:W-:Y:S05]  /*ad30*/  BRA `(.L_x_287) ;  /* 0xffffffa800487947 */ /* 0x000fea000383ffff */
.L_x_114:
[----:B------:R-:W-:Y:S07]  /*ad40*/  MOV R0, UR6 ;  /* 0x0000000600007c02 */ /* 0x000fee0008000f00 */
.L_x_288:
[----:B-1----:R1:W2:Y:S02]  /*ad50*/  SYNCS.PHASECHK.TRANS64.TRYWAIT P0, [R0+URZ], R2 ;  /* 0x00000002000075a7 */ /* 0x0022a400080011ff */
[----:B--2---:R-:W-:Y:S05]  /*ad60*/  @!P0 NANOSLEEP.SYNCS 0x989680 ;  /* 0x009896800000895d */ /* 0x004fea0003900000 */
[----:B------:R-:W2:Y:S02]  /*ad70*/  @!P0 SYNCS.PHASECHK.TRANS64 P0, [R0+URZ], R2 ;  /* 0x00000002000085a7 */ /* 0x000ea400080010ff */
[----:B--2---:R-:W-:Y:S05]  /*ad80*/  @!P0 BRA `(.L_x_288) ;  /* 0xfffffffc00f08947 */ /* 0x004fea000383ffff */
[----:B------:R-:W-:Y:S05]  /*ad90*/  BRA `(.L_x_113) ;  /* 0xffffffa800807947 */ /* 0x000fea000383ffff */
.L_x_117:
[----:B------:R-:W-:-:S07]  /*ada0*/  MOV R0, UR4 ;  /* 0x0000000400007c02 */ /* 0x000fce0008000f00 */
.L_x_289:
[----:B--2---:R2:W4:Y:S02]  /*adb0*/  SYNCS.PHASECHK.TRANS64.TRYWAIT P0, [R0+URZ], R2 ;  /* 0x00000002000075a7 */ /* 0x00452400080011ff */
[----:B----4-:R-:W-:Y:S05]  /*adc0*/  @!P0 NANOSLEEP.SYNCS 0x989680 ;  /* 0x009896800000895d */ /* 0x010fea0003900000 */
[----:B------:R-:W4:Y:S02]  /*add0*/  @!P0 SYNCS.PHASECHK.TRANS64 P0, [R0+URZ], R2 ;  /* 0x00000002000085a7 */ /* 0x000f2400080010ff */
[----:B----4-:R-:W-:Y:S05]  /*ade0*/  @!P0 BRA `(.L_x_289) ;  /* 0xfffffffc00f08947 */ /* 0x010fea000383ffff */
[----:B------:R-:W-:Y:S05]  /*adf0*/  BRA `(.L_x_290) ;  /* 0xffffffac00207947 */ /* 0x000fea000383ffff */
.L_x_118:
[----:B------:R-:W-:-:S07]  /*ae00*/  MOV R0, UR5 ;  /* 0x0000000500007c02 */ /* 0x000fce0008000f00 */
.L_x_291:
[----:B-1----:R1:W2:Y:S02]  /*ae10*/  SYNCS.PHASECHK.TRANS64.TRYWAIT P0, [R0+URZ], R3 ;  /* 0x00000003000075a7 */ /* 0x0022a400080011ff */
[----:B--2---:R-:W-:Y:S05]  /*ae20*/  @!P0 NANOSLEEP.SYNCS 0x989680 ;  /* 0x009896800000895d */ /* 0x004fea0003900000 */
[----:B------:R-:W2:Y:S02]  /*ae30*/  @!P0 SYNCS.PHASECHK.TRANS64 P0, [R0+URZ], R3 ;  /* 0x00000003000085a7 */ /* 0x000ea400080010ff */
[----:B--2---:R-:W-:Y:S05]  /*ae40*/  @!P0 BRA `(.L_x_291) ;  /* 0xfffffffc00f08947 */ /* 0x004fea000383ffff */
[----:B------:R-:W-:Y:S05]  /*ae50*/  BRA `(.L_x_292) ;  /* 0xffffffac002c7947 */ /* 0x000fea000383ffff */
.L_x_119:
[----:B------:R-:W-:-:S07]  /*ae60*/  MOV R0, UR5 ;  /* 0x0000000500007c02 */ /* 0x000fce0008000f00 */
.L_x_293:
[----:B-1----:R1:W2:Y:S02]  /*ae70*/  SYNCS.PHASECHK.TRANS64.TRYWAIT P0, [R0+URZ], R3 ;  /* 0x00000003000075a7 */ /* 0x0022a400080011ff */
[----:B--2---:R-:W-:Y:S05]  /*ae80*/  @!P0 NANOSLEEP.SYNCS 0x989680 ;  /* 0x009896800000895d */ /* 0x004fea0003900000 */
[----:B------:R-:W2:Y:S02]  /*ae90*/  @!P0 SYNCS.PHASECHK.TRANS64 P0, [R0+URZ], R3 ;  /* 0x00000003000085a7 */ /* 0x000ea400080010ff */
[----:B--2---:R-:W-:Y:S05]  /*aea0*/  @!P0 BRA `(.L_x_293) ;  /* 0xfffffffc00f08947 */ /* 0x004fea000383ffff */
[----:B------:R-:W-:Y:S05]  /*aeb0*/  BRA `(.L_x_294) ;  /* 0xffffffac00387947 */ /* 0x000fea000383ffff */
.L_x_120:
[----:B-1----:R-:W-:-:S07]  /*aec0*/  MOV R0, UR4 ;  /* 0x0000000400007c02 */ /* 0x002fce0008000f00 */
.L_x_295:
[----:B-1----:R1:W2:Y:S02]  /*aed0*/  SYNCS.PHASECHK.TRANS64.TRYWAIT P0, [R0+URZ], R2 ;  /* 0x00000002000075a7 */ /* 0x0022a400080011ff */
[----:B--2---:R-:W-:Y:S05]  /*aee0*/  @!P0 NANOSLEEP.SYNCS 0x989680 ;  /* 0x009896800000895d */ /* 0x004fea0003900000 */
[----:B------:R-:W2:Y:S02]  /*aef0*/  @!P0 SYNCS.PHASECHK.TRANS64 P0, [R0+URZ], R2 ;  /* 0x00000002000085a7 */ /* 0x000ea400080010ff */
[----:B--2---:R-:W-:Y:S05]  /*af00*/  @!P0 BRA `(.L_x_295) ;  /* 0xfffffffc00f08947 */ /* 0x004fea000383ffff */
[----:B------:R-:W-:Y:S05]  /*af10*/  BRA `(.L_x_296) ;  /* 0xffffffac00447947 */ /* 0x000fea000383ffff */
.L_x_125:
[----:B--2---:R2:W3:Y:S02]  /*af20*/  SYNCS.PHASECHK.TRANS64.TRYWAIT P0, [R8+URZ+0x390], R0 ;  /* 0x00039000080075a7 */ /* 0x0044e400080011ff */
[----:B---3--:R-:W-:Y:S05]  /*af30*/  @!P0 NANOSLEEP.SYNCS 0x989680 ;  /* 0x009896800000895d */ /* 0x008fea0003900000 */
[----:B------:R-:W3:Y:S02]  /*af40*/  @!P0 SYNCS.PHASECHK.TRANS64 P0, [R8+URZ+0x390], R0 ;  /* 0x00039000080085a7 */ /* 0x000ee400080010ff */
[----:B---3--:R-:W-:Y:S05]  /*af50*/  @!P0 BRA `(.L_x_125) ;  /* 0xfffffffc00f08947 */ /* 0x008fea000383ffff */
[----:B------:R-:W-:Y:S05]  /*af60*/  BRA `(.L_x_297) ;  /* 0xffffffb000687947 */ /* 0x000fea000383ffff */
.L_x_128:
[----:B--2---:R-:W-:Y:S07]  /*af70*/  MOV R0, UR24 ;  /* 0x0000001800007c02 */ /* 0x004fee0008000f00 */
.L_x_298:
[----:B--2---:R2:W3:Y:S02]  /*af80*/  SYNCS.PHASECHK.TRANS64.TRYWAIT P1, [R0+URZ+0x388], R2 ;  /* 0x00038802000075a7 */ /* 0x0044e400080211ff */
[----:B---3--:R-:W-:Y:S05]  /*af90*/  @!P1 NANOSLEEP.SYNCS 0x989680 ;  /* 0x009896800000995d */ /* 0x008fea0003900000 */
[----:B------:R-:W3:Y:S02]  /*afa0*/  @!P1 SYNCS.PHASECHK.TRANS64 P1, [R0+URZ+0x388], R2 ;  /* 0x00038802000095a7 */ /* 0x000ee400080210ff */
[----:B---3--:R-:W-:Y:S05]  /*afb0*/  @!P1 BRA `(.L_x_298) ;  /* 0xfffffffc00f09947 */ /* 0x008fea000383ffff */
[----:B------:R-:W-:Y:S05]  /*afc0*/  BRA `(.L_x_127) ;  /* 0xffffffb400e07947 */ /* 0x000fea000383ffff */
.L_x_131:
[----:B------:R-:W-:Y:S07]  /*afd0*/  MOV R0, UR4 ;  /* 0x0000000400007c02 */ /* 0x000fee0008000f00 */
.L_x_299:
[----:B--2---:R2:W3:Y:S02]  /*afe0*/  SYNCS.PHASECHK.TRANS64.TRYWAIT P0, [R0+URZ+0x368], R2 ;  /* 0x00036802000075a7 */ /* 0x0044e400080011ff */
[----:B---3--:R-:W-:Y:S05]  /*aff0*/  @!P0 NANOSLEEP.SYNCS 0x989680 ;  /* 0x009896800000895d */ /* 0x008fea0003900000 */
[----:B------:R-:W3:Y:S02]  /*b000*/  @!P0 SYNCS.PHASECHK.TRANS64 P0, [R0+URZ+0x368], R2 ;  /* 0x00036802000085a7 */ /* 0x000ee400080010ff */
[----:B---3--:R-:W-:Y:S05]  /*b010*/  @!P0 BRA `(.L_x_299) ;  /* 0xfffffffc00f08947 */ /* 0x008fea000383ffff */
[----:B------:R-:W-:Y:S05]  /*b020*/  BRA `(.L_x_300) ;  /* 0xffffffb8003c7947 */ /* 0x000fea000383ffff */
.L_x_132:
[----:B------:R-:W-:Y:S07]  /*b030*/  MOV R2, UR5 ;  /* 0x0000000500027c02 */ /* 0x000fee0008000f00 */
.L_x_301:
[----:B--2---:R2:W3:Y:S02]  /*b040*/  SYNCS.PHASECHK.TRANS64.TRYWAIT P0, [R2+URZ+0x368], R0 ;  /* 0x00036800020075a7 */ /* 0x0044e400080011ff */
[----:B---3--:R-:W-:Y:S05]  /*b050*/  @!P0 NANOSLEEP.SYNCS 0x989680 ;  /* 0x009896800000895d */ /* 0x008fea0003900000 */
[----:B------:R-:W3:Y:S02]  /*b060*/  @!P0 SYNCS.PHASECHK.TRANS64 P0, [R2+URZ+0x368], R0 ;  /* 0x00036800020085a7 */ /* 0x000ee400080010ff */
[----:B---3--:R-:W-:Y:S05]  /*b070*/  @!P0 BRA `(.L_x_301) ;  /* 0xfffffffc00f08947 */ /* 0x008fea000383ffff */
[----:B------:R-:W-:Y:S05]  /*b080*/  BRA `(.L_x_302) ;  /* 0xffffffb800a47947 */ /* 0x000fea000383ffff */
.L_x_134:
[----:B------:R-:W-:-:S07]  /*b090*/  MOV R0, UR4 ;  /* 0x0000000400007c02 */ /* 0x000fce0008000f00 */
.L_x_303:
[----:B---3--:R3:W4:Y:S02]  /*b0a0*/  SYNCS.PHASECHK.TRANS64.TRYWAIT P0, [R0+URZ], R2 ;  /* 0x00000002000075a7 */ /* 0x00872400080011ff */
[----:B----4-:R-:W-:Y:S05]  /*b0b0*/  @!P0 NANOSLEEP.SYNCS 0x989680 ;  /* 0x009896800000895d */ /* 0x010fea0003900000 */
[----:B------:R-:W4:Y:S02]  /*b0c0*/  @!P0 SYNCS.PHASECHK.TRANS64 P0, [R0+URZ], R2 ;  /* 0x00000002000085a7 */ /* 0x000f2400080010ff */
[----:B----4-:R-:W-:Y:S05]  /*b0d0*/  @!P0 BRA `(.L_x_303) ;  /* 0xfffffffc00f08947 */ /* 0x010fea000383ffff */
[----:B------:R-:W-:Y:S05]  /*b0e0*/  BRA `(.L_x_304) ;  /* 0xffffffbc00387947 */ /* 0x000fea000383ffff */
.L_x_135:
[----:B------:R-:W-:-:S07]  /*b0f0*/  MOV R0, UR5 ;  /* 0x0000000500007c02 */ /* 0x000fce0008000f00 */
.L_x_305:
[----:B--2---:R2:W3:Y:S02]  /*b100*/  SYNCS.PHASECHK.TRANS64.TRYWAIT P0, [R0+URZ], R2 ;  /* 0x00000002000075a7 */ /* 0x0044e400080011ff */
[----:B---3--:R-:W-:Y:S05]  /*b110*/  @!P0 NANOSLEEP.SYNCS 0x989680 ;  /* 0x009896800000895d */ /* 0x008fea0003900000 */
[----:B------:R-:W3:Y:S02]  /*b120*/  @!P0 SYNCS.PHASECHK.TRANS64 P0, [R0+URZ], R2 ;  /* 0x00000002000085a7 */ /* 0x000ee400080010ff */
[----:B---3--:R-:W-:Y:S05]  /*b130*/  @!P0 BRA `(.L_x_305) ;  /* 0xfffffffc00f08947 */ /* 0x008fea000383ffff */
[----:B------:R-:W-:Y:S05]  /*b140*/  BRA `(.L_x_306) ;  /* 0xffffffbc00447947 */ /* 0x000fea000383ffff */
.L_x_137:
[----:B-1----:R1:W2:Y:S02]  /*b150*/  SYNCS.PHASECHK.TRANS64.TRYWAIT P0, [R0+URZ+0x390], R2 ;  /* 0x00039002000075a7 */ /* 0x0022a400080011ff */
[----:B--2---:R-:W-:Y:S05]  /*b160*/  @!P0 NANOSLEEP.SYNCS 0x989680 ;  /* 0x009896800000895d */ /* 0x004fea0003900000 */
[----:B------:R-:W2:Y:S02]  /*b170*/  @!P0 SYNCS.PHASECHK.TRANS64 P0, [R0+URZ+0x390], R2 ;  /* 0x00039002000085a7 */ /* 0x000ea400080010ff */
[----:B--2---:R-:W-:Y:S05]  /*b180*/  @!P0 BRA `(.L_x_137) ;  /* 0xfffffffc00f08947 */ /* 0x004fea000383ffff */
[----:B------:R-:W-:Y:S05]  /*b190*/  BRA `(.L_x_307) ;  /* 0xffffffc000307947 */ /* 0x000fea000383ffff */
.L_x_147:
[----:B-1----:R1:W3:Y:S02]  /*b1a0*/  SYNCS.PHASECHK.TRANS64.TRYWAIT P1, [R2+URZ+0x350], R4 ;  /* 0x00035004020075a7 */ /* 0x0022e400080211ff */
[----:B---3--:R-:W-:Y:S05]  /*b1b0*/  @!P1 NANOSLEEP.SYNCS 0x989680 ;  /* 0x009896800000995d */ /* 0x008fea0003900000 */
[----:B------:R-:W3:Y:S02]  /*b1c0*/  @!P1 SYNCS.PHASECHK.TRANS64 P1, [R2+URZ+0x350], R4 ;  /* 0x00035004020095a7 */ /* 0x000ee400080210ff */
[----:B---3--:R-:W-:Y:S05]  /*b1d0*/  @!P1 BRA `(.L_x_147) ;  /* 0xfffffffc00f09947 */ /* 0x008fea000383ffff */
[----:B------:R-:W-:Y:S05]  /*b1e0*/  BRA `(.L_x_146) ;  /* 0xffffffcc00a07947 */ /* 0x000fea000383ffff */
.L_x_149:
[----:B-1----:R1:W2:Y:S02]  /*b1f0*/  SYNCS.PHASECHK.TRANS64.TRYWAIT P0, [R27+URZ+0x3b0], R3 ;  /* 0x0003b0031b0075a7 */ /* 0x0022a400080011ff */
[----:B--2---:R-:W-:Y:S05]  /*b200*/  @!P0 NANOSLEEP.SYNCS 0x989680 ;  /* 0x009896800000895d */ /* 0x004fea0003900000 */
[----:B------:R-:W2:Y:S02]  /*b210*/  @!P0 SYNCS.PHASECHK.TRANS64 P0, [R27+URZ+0x3b0], R3 ;  /* 0x0003b0031b0085a7 */ /* 0x000ea400080010ff */
[----:B--2---:R-:W-:Y:S05]  /*b220*/  @!P0 BRA `(.L_x_149) ;  /* 0xfffffffc00f08947 */ /* 0x004fea000383ffff */
[----:B------:R-:W-:Y:S05]  /*b230*/  BRA `(.L_x_148) ;  /* 0xffffffcc00f07947 */ /* 0x000fea000383ffff */
.L_x_160:
[----:B-1----:R1:W2:Y:S02]  /*b240*/  SYNCS.PHASECHK.TRANS64.TRYWAIT P0, [R2+URZ+0x350], R63 ;  /* 0x0003503f020075a7 */ /* 0x0022a400080011ff */
[----:B--2---:R-:W-:Y:S05]  /*b250*/  @!P0 NANOSLEEP.SYNCS 0x989680 ;  /* 0x009896800000895d */ /* 0x004fea0003900000 */
[----:B------:R-:W2:Y:S02]  /*b260*/  @!P0 SYNCS.PHASECHK.TRANS64 P0, [R2+URZ+0x350], R63 ;  /* 0x0003503f020085a7 */ /* 0x000ea400080010ff */
[----:B--2---:R-:W-:Y:S05]  /*b270*/  @!P0 BRA `(.L_x_160) ;  /* 0xfffffffc00f08947 */ /* 0x004fea000383ffff */
[----:B------:R-:W-:Y:S05]  /*b280*/  BRA `(.L_x_159) ;  /* 0xffffffd800047947 */ /* 0x000fea000383ffff */
        .weak           $__internal_0_$__cuda_sm10x_tcgen05_guardrail_trap_col_being_dealloced_not_returned_by_alloc
        .type           $__internal_0_$__cuda_sm10x_tcgen05_guardrail_trap_col_being_dealloced_not_returned_by_alloc,@function
        .size           $__internal_0_$__cuda_sm10x_tcgen05_guardrail_trap_col_being_dealloced_not_returned_by_alloc,($__internal_1_$__cuda_sm10x_tcgen05_guardrail_trap_phase_invalid_during_alloc - $__internal_0_$__cuda_sm10x_tcgen05_guardrail_trap_col_being_dealloced_not_returned_by_alloc)
$__internal_0_$__cuda_sm10x_tcgen05_guardrail_trap_col_being_dealloced_not_returned_by_alloc:
[----:B------:R-:W-:Y:S05]  /*b290*/  BPT.TRAP 0x1 ;  /* 0x000000040000795c */ /* 0x000fea0000300000 */
[----:B------:R-:W-:-:S04]  /*b2a0*/  HFMA2 R3, -RZ, RZ, 0, 0 ;  /* 0x00000000ff037431 */ /* 0x000fc800000001ff */
[----:B------:R-:W-:Y:S05]  /*b2b0*/  RET.REL.NODEC R2 `(_ZN7cutlass13device_kernelINS_4gemm6kernel13GemmUniversalIN4cute5tupleIJiiiiEEENS1_10collective13CollectiveMmaINS1_35MainloopSm100TmaUmmaWarpSpecializedILi53ELi2ELi4ENS5_IJNS4_1CILi2EEENSA_ILi1EEESC_EEEEENS5_IJNSA_ILi64EEESF_NSA_ILi16EEEEEENS_10bfloat16_tENS5_IJlSC_lEEESI_SJ_NS4_8TiledMMAINS4_8MMA_AtomIJNS4_20SM100_MMA_F16BF16_SSISI_SI_fLi64ELi64ELNS4_4UMMA5MajorE0ELSO_0ELNSN_7ScaleInE0ELSP_0EEEEEENS4_6LayoutINS5_IJSC_SC_SC_EEENS5_IJNSA_ILi0EEESU_SU_EEEEENS5_IJNS4_10UnderscoreESX_SX_EEEEENS4_13SM90_TMA_LOADENS4_14ComposedLayoutINS4_7SwizzleILi1ELi4ELi3EEENS4_18smem_ptr_flag_bitsILi16EEENSS_INS5_IJNSA_ILi8EEESG_EEENS5_IJSG_SC_EEEEEEEvNS4_8identityENS4_23SM90_TMA_LOAD_MULTICASTES1A_vS1B_EENS_8epilogue10collective18CollectiveEpilogueINS1E_23Sm100TmaWarpSpecializedILi3ELi2ELi16ELb1ELb0EEEJSH_NS5_IJNSS_ISF_SC_EENSS_INSA_ILi32EEESC_EEEEESI_SJ_SI_SJ_NS1E_6fusion15FusionCallbacksIS1I_NS1N_17LinearCombinationISI_fSI_fLNS_15FloatRoundStyleE2EEESH_S1M_JEEENS4_5SM1004TMEM4LOAD26SM100_TMEM_LOAD_16dp256b4xES10_NS11_INS12_ILi2ELi4ELi3EEES15_NSS_INS5_IJS16_S1K_EEENS5_IJS1K_SC_EEEEEEENS4_17SM75_U32x4_LDSM_NENS4_14SM90_TMA_STOREES21_NS4_17SM90_U32x4_STSM_NENS4_39AutoVectorizingCopyWithAssumedAlignmentILi128EEEEEEvvEEEEvNT_6ParamsE) ;  /* 0xffffff4c02507950 */ /* 0x000fea0003c3ffff */
        .weak           $__internal_1_$__cuda_sm10x_tcgen05_guardrail_trap_phase_invalid_during_alloc
        .type           $__internal_1_$__cuda_sm10x_tcgen05_guardrail_trap_phase_invalid_during_alloc,@function
        .size           $__internal_1_$__cuda_sm10x_tcgen05_guardrail_trap_phase_invalid_during_alloc,($__internal_2_$__cuda_sm10x_tcgen05_guardrail_trap_unallocated_columns_being_dealloced - $__internal_1_$__cuda_sm10x_tcgen05_guardrail_trap_phase_invalid_during_alloc)
$__internal_1_$__cuda_sm10x_tcgen05_guardrail_trap_phase_invalid_during_alloc:
[----:B------:R-:W-:Y:S05]  /*b2c0*/  BPT.TRAP 0x1 ;  /* 0x000000040000795c */ /* 0x000fea0000300000 */
[----:B------:R-:W-:-:S04]  /*b2d0*/  MOV R5, 0x0 ;  /* 0x0000000000057802 */ /* 0x000fc80000000f00 */
[----:B------:R-:W-:Y:S05]  /*b2e0*/  RET.REL.NODEC R4 `(_ZN7cutlass13device_kernelINS_4gemm6kernel13GemmUniversalIN4cute5tupleIJiiiiEEENS1_10collective13CollectiveMmaINS1_35MainloopSm100TmaUmmaWarpSpecializedILi53ELi2ELi4ENS5_IJNS4_1CILi2EEENSA_ILi1EEESC_EEEEENS5_IJNSA_ILi64EEESF_NSA_ILi16EEEEEENS_10bfloat16_tENS5_IJlSC_lEEESI_SJ_NS4_8TiledMMAINS4_8MMA_AtomIJNS4_20SM100_MMA_F16BF16_SSISI_SI_fLi64ELi64ELNS4_4UMMA5MajorE0ELSO_0ELNSN_7ScaleInE0ELSP_0EEEEEENS4_6LayoutINS5_IJSC_SC_SC_EEENS5_IJNSA_ILi0EEESU_SU_EEEEENS5_IJNS4_10UnderscoreESX_SX_EEEEENS4_13SM90_TMA_LOADENS4_14ComposedLayoutINS4_7SwizzleILi1ELi4ELi3EEENS4_18smem_ptr_flag_bitsILi16EEENSS_INS5_IJNSA_ILi8EEESG_EEENS5_IJSG_SC_EEEEEEEvNS4_8identityENS4_23SM90_TMA_LOAD_MULTICASTES1A_vS1B_EENS_8epilogue10collective18CollectiveEpilogueINS1E_23Sm100TmaWarpSpecializedILi3ELi2ELi16ELb1ELb0EEEJSH_NS5_IJNSS_ISF_SC_EENSS_INSA_ILi32EEESC_EEEEESI_SJ_SI_SJ_NS1E_6fusion15FusionCallbacksIS1I_NS1N_17LinearCombinationISI_fSI_fLNS_15FloatRoundStyleE2EEESH_S1M_JEEENS4_5SM1004TMEM4LOAD26SM100_TMEM_LOAD_16dp256b4xES10_NS11_INS12_ILi2ELi4ELi3EEES15_NSS_INS5_IJS16_S1K_EEENS5_IJS1K_SC_EEEEEEENS4_17SM75_U32x4_LDSM_NENS4_14SM90_TMA_STOREES21_NS4_17SM90_U32x4_STSM_NENS4_39AutoVectorizingCopyWithAssumedAlignmentILi128EEEEEEvvEEEEvNT_6ParamsE) ;  /* 0xffffff4c04447950 */ /* 0x000fea0003c3ffff */
        .weak           $__internal_2_$__cuda_sm10x_tcgen05_guardrail_trap_unallocated_columns_being_dealloced
        .type           $__internal_2_$__cuda_sm10x_tcgen05_guardrail_trap_unallocated_columns_being_dealloced,@function
        .size           $__internal_2_$__cuda_sm10x_tcgen05_guardrail_trap_unallocated_columns_being_dealloced,(.L_x_309 - $__internal_2_$__cuda_sm10x_tcgen05_guardrail_trap_unallocated_columns_being_dealloced)
$__internal_2_$__cuda_sm10x_tcgen05_guardrail_trap_unallocated_columns_being_dealloced:
[----:B------:R-:W-:Y:S05]  /*b2f0*/  BPT.TRAP 0x1 ;  /* 0x000000040000795c */ /* 0x000fea0000300000 */
[----:B------:R-:W-:-:S04]  /*b300*/  HFMA2 R3, -RZ, RZ, 0, 0 ;  /* 0x00000000ff037431 */ /* 0x000fc800000001ff */
[----:B------:R-:W-:Y:S05]  /*b310*/  RET.REL.NODEC R2 `(_ZN7cutlass13device_kernelINS_4gemm6kernel13GemmUniversalIN4cute5tupleIJiiiiEEENS1_10collective13CollectiveMmaINS1_35MainloopSm100TmaUmmaWarpSpecializedILi53ELi2ELi4ENS5_IJNS4_1CILi2EEENSA_ILi1EEESC_EEEEENS5_IJNSA_ILi64EEESF_NSA_ILi16EEEEEENS_10bfloat16_tENS5_IJlSC_lEEESI_SJ_NS4_8TiledMMAINS4_8MMA_AtomIJNS4_20SM100_MMA_F16BF16_SSISI_SI_fLi64ELi64ELNS4_4UMMA5MajorE0ELSO_0ELNSN_7ScaleInE0ELSP_0EEEEEENS4_6LayoutINS5_IJSC_SC_SC_EEENS5_IJNSA_ILi0EEESU_SU_EEEEENS5_IJNS4_10UnderscoreESX_SX_EEEEENS4_13SM90_TMA_LOADENS4_14ComposedLayoutINS4_7SwizzleILi1ELi4ELi3EEENS4_18smem_ptr_flag_bitsILi16EEENSS_INS5_IJNSA_ILi8EEESG_EEENS5_IJSG_SC_EEEEEEEvNS4_8identityENS4_23SM90_TMA_LOAD_MULTICASTES1A_vS1B_EENS_8epilogue10collective18CollectiveEpilogueINS1E_23Sm100TmaWarpSpecializedILi3ELi2ELi16ELb1ELb0EEEJSH_NS5_IJNSS_ISF_SC_EENSS_INSA_ILi32EEESC_EEEEESI_SJ_SI_SJ_NS1E_6fusion15FusionCallbacksIS1I_NS1N_17LinearCombinationISI_fSI_fLNS_15FloatRoundStyleE2EEESH_S1M_JEEENS4_5SM1004TMEM4LOAD26SM100_TMEM_LOAD_16dp256b4xES10_NS11_INS12_ILi2ELi4ELi3EEES15_NSS_INS5_IJS16_S1K_EEENS5_IJS1K_SC_EEEEEEENS4_17SM75_U32x4_LDSM_NENS4_14SM90_TMA_STOREES21_NS4_17SM90_U32x4_STSM_NENS4_39AutoVectorizingCopyWithAssumedAlignmentILi128EEEEEEvvEEEEvNT_6ParamsE) ;  /* 0xffffff4c02387950 */ /* 0x000fea0003c3ffff */
.L_x_308:
[----:B------:R-:W-:-:S00]  /*b320*/  BRA `(.L_x_308) ;  /* 0xfffffffc00fc7947 */ /* 0x000fc0000383ffff */
[----:B------:R-:W-:-:S00]  /*b330*/  NOP ;  /* 0x0000000000007918 */ /* 0x000fc00000000000 */
        /* <DEDUP_REMOVED lines=12> */
.L_x_309:


//--------------------- .nv.global.init           --------------------------
	.section	.nv.global.init,"aw",@progbits
.nv.global.init:
	.type		$str$27,@object
	.size		$str$27,($str$28 - $str$27)
$str$27:
        /*0000*/ 	.byte	0x28, 0x61, 0x64, 0x64, 0x72, 0x65, 0x73, 0x73, 0x20, 0x26, 0x20, 0x6d, 0x61, 0x73, 0x6b, 0x29
        /*0010*/ 	.byte	0x20, 0x3d, 0x3d, 0x20, 0x30, 0x00
	.type		$str$28,@object
	.size		$str$28,($str$26 - $str$28)
$str$28:
        /*0016*/ 	.byte	0x2f, 0x74, 0x6d, 0x70, 0x2f, 0x63, 0x75, 0x74, 0x6c, 0x61, 0x73, 0x73, 0x5f, 0x73, 0x77, 0x65
        /*0026*/ 	.byte	0x65, 0x70, 0x5f, 0x73, 0x72, 0x63, 0x2f, 0x69, 0x6e, 0x63, 0x6c, 0x75, 0x64, 0x65, 0x2f, 0x63
        /*0036*/ 	.byte	0x75, 0x74, 0x65, 0x2f, 0x70, 0x6f, 0x69, 0x6e, 0x74, 0x65, 0x72, 0x5f, 0x66, 0x6c, 0x61, 0x67
        /*0046*/ 	.byte	0x67, 0x65, 0x64, 0x2e, 0x68, 0x70, 0x70, 0x00
	.type		$str$26,@object
	.size		$str$26,($str$25 - $str$26)
$str$26:
        /*004e*/ 	.byte	0x2f, 0x74, 0x6d, 0x70, 0x2f, 0x63, 0x75, 0x74, 0x6c, 0x61, 0x73, 0x73, 0x5f, 0x73, 0x77, 0x65
        /*005e*/ 	.byte	0x65, 0x70, 0x5f, 0x73, 0x72, 0x63, 0x2f, 0x69, 0x6e, 0x63, 0x6c, 0x75, 0x64, 0x65, 0x2f, 0x63
        /*006e*/ 	.byte	0x75, 0x74, 0x65, 0x2f, 0x61, 0x74, 0x6f, 0x6d, 0x2f, 0x63, 0x6f, 0x70, 0x79, 0x5f, 0x74, 0x72
        /*007e*/ 	.byte	0x61, 0x69, 0x74, 0x73, 0x5f, 0x73, 0x6d, 0x31, 0x30, 0x30, 0x2e, 0x68, 0x70, 0x70, 0x00
	.type		$str$25,@object
	.size		$str$25,(__unnamed_1 - $str$25)
$str$25:
        /*008d*/ 	.byte	0x28, 0x28, 0x75, 0x69, 0x6e, 0x74, 0x33, 0x32, 0x5f, 0x74, 0x28, 0x74, 0x68, 0x72, 0x65, 0x61
        /*009d*/ 	.byte	0x64, 0x49, 0x64, 0x78, 0x2e, 0x78, 0x29, 0x20, 0x2f, 0x20, 0x33, 0x32, 0x29, 0x20, 0x25, 0x20
        /*00ad*/ 	.byte	0x34, 0x29, 0x20, 0x3d, 0x3d, 0x20, 0x28, 0x28, 0x28, 0x74, 0x6d, 0x65, 0x6d, 0x5f, 0x61, 0x64
        /*00bd*/ 	.byte	0x64, 0x72, 0x20, 0x3e, 0x3e, 0x20, 0x31, 0x36, 0x29, 0x20, 0x2f, 0x20, 0x33, 0x32, 0x29, 0x20
        /*00cd*/ 	.byte	0x25, 0x20, 0x34, 0x29, 0x00
	.type		__unnamed_1,@object
	.size		__unnamed_1,(__unnamed_2 - __unnamed_1)
__unnamed_1:
        /*00d2*/ 	.byte	0x61, 0x75, 0x74, 0x6f, 0x20, 0x63, 0x75, 0x74, 0x65, 0x3a, 0x3a, 0x61, 0x73, 0x5f, 0x70, 0x6f
        /* <DEDUP_REMOVED lines=24> */
        /*0262*/ 	.byte	0x30, 0x34, 0x38, 0x3e, 0x3e, 0x3e, 0x3e, 0x5d, 0x00
	.type		__unnamed_2,@object
	.size		__unnamed_2,(.L_2 - __unnamed_2)
__unnamed_2:
        /* <DEDUP_REMOVED lines=45> */
        /*053b*/ 	.byte	0x3e, 0x3e, 0x3e, 0x5d, 0x00
.L_2:


//--------------------- .nv.shared._ZN7cutlass13device_kernelINS_4gemm6kernel13GemmUniversalIN4cute5tupleIJiiiiEEENS1_10collective13CollectiveMmaINS1_35MainloopSm100TmaUmmaWarpSpecializedILi53ELi2ELi4ENS5_IJNS4_1CILi2EEENSA_ILi1EEESC_EEEEENS5_IJNSA_ILi64EEESF_NSA_ILi16EEEEEENS_10bfloat16_tENS5_IJlSC_lEEESI_SJ_NS4_8TiledMMAINS4_8MMA_AtomIJNS4_20SM100_MMA_F16BF16_SSISI_SI_fLi64ELi64ELNS4_4UMMA5MajorE0ELSO_0ELNSN_7ScaleInE0ELSP_0EEEEEENS4_6LayoutINS5_IJSC_SC_SC_EEENS5_IJNSA_ILi0EEESU_SU_EEEEENS5_IJNS4_10UnderscoreESX_SX_EEEEENS4_13SM90_TMA_LOADENS4_14ComposedLayoutINS4_7SwizzleILi1ELi4ELi3EEENS4_18smem_ptr_flag_bitsILi16EEENSS_INS5_IJNSA_ILi8EEESG_EEENS5_IJSG_SC_EEEEEEEvNS4_8identityENS4_23SM90_TMA_LOAD_MULTICASTES1A_vS1B_EENS_8epilogue10collective18CollectiveEpilogueINS1E_23Sm100TmaWarpSpecializedILi3ELi2ELi16ELb1ELb0EEEJSH_NS5_IJNSS_ISF_SC_EENSS_INSA_ILi32EEESC_EEEEESI_SJ_SI_SJ_NS1E_6fusion15FusionCallbacksIS1I_NS1N_17LinearCombinationISI_fSI_fLNS_15FloatRoundStyleE2EEESH_S1M_JEEENS4_5SM1004TMEM4LOAD26SM100_TMEM_LOAD_16dp256b4xES10_NS11_INS12_ILi2ELi4ELi3EEES15_NSS_INS5_IJS16_S1K_EEENS5_IJS1K_SC_EEEEEEENS4_17SM75_U32x4_LDSM_NENS4_14SM90_TMA_STOREES21_NS4_17SM90_U32x4_STSM_NENS4_39AutoVectorizingCopyWithAssumedAlignmentILi128EEEEEEvvEEEEvNT_6ParamsE --------------------------
	.section	.nv.shared._ZN7cutlass13device_kernelINS_4gemm6kernel13GemmUniversalIN4cute5tupleIJiiiiEEENS1_10collective13CollectiveMmaINS1_35MainloopSm100TmaUmmaWarpSpecializedILi53ELi2ELi4ENS5_IJNS4_1CILi2EEENSA_ILi1EEESC_EEEEENS5_IJNSA_ILi64EEESF_NSA_ILi16EEEEEENS_10bfloat16_tENS5_IJlSC_lEEESI_SJ_NS4_8TiledMMAINS4_8MMA_AtomIJNS4_20SM100_MMA_F16BF16_SSISI_SI_fLi64ELi64ELNS4_4UMMA5MajorE0ELSO_0ELNSN_7ScaleInE0ELSP_0EEEEEENS4_6LayoutINS5_IJSC_SC_SC_EEENS5_IJNSA_ILi0EEESU_SU_EEEEENS5_IJNS4_10UnderscoreESX_SX_EEEEENS4_13SM90_TMA_LOADENS4_14ComposedLayoutINS4_7SwizzleILi1ELi4ELi3EEENS4_18smem_ptr_flag_bitsILi16EEENSS_INS5_IJNSA_ILi8EEESG_EEENS5_IJSG_SC_EEEEEEEvNS4_8identityENS4_23SM90_TMA_LOAD_MULTICASTES1A_vS1B_EENS_8epilogue10collective18CollectiveEpilogueINS1E_23Sm100TmaWarpSpecializedILi3ELi2ELi16ELb1ELb0EEEJSH_NS5_IJNSS_ISF_SC_EENSS_INSA_ILi32EEESC_EEEEESI_SJ_SI_SJ_NS1E_6fusion15FusionCallbacksIS1I_NS1N_17LinearCombinationISI_fSI_fLNS_15FloatRoundStyleE2EEESH_S1M_JEEENS4_5SM1004TMEM4LOAD26SM100_TMEM_LOAD_16dp256b4xES10_NS11_INS12_ILi2ELi4ELi3EEES15_NSS_INS5_IJS16_S1K_EEENS5_IJS1K_SC_EEEEEEENS4_17SM75_U32x4_LDSM_NENS4_14SM90_TMA_STOREES21_NS4_17SM90_U32x4_STSM_NENS4_39AutoVectorizingCopyWithAssumedAlignmentILi128EEEEEEvvEEEEvNT_6ParamsE,"aw",@nobits
	.sectionflags	@""
	.align	16
	.zero		1024


//--------------------- .nv.shared.reserved.0     --------------------------
	.section	.nv.shared.reserved.0,"aw",@nobits
	.weak		__nv_reservedSMEM_offset_0_alias
	.size		__nv_reservedSMEM_offset_0_alias, 0, 64
	.other		__nv_reservedSMEM_offset_0_alias,@"STO_CUDA_RESERVED_SHARED STV_DEFAULT"
__nv_reservedSMEM_offset_0_alias:
	.zero		0
.nv.shared.reserved.0:
	.zero		64
	.weak		__nv_reservedSMEM_tcgen05_partition
	.type		__nv_reservedSMEM_tcgen05_partition,@object
	.size		__nv_reservedSMEM_tcgen05_partition,(.L_0 - __nv_reservedSMEM_tcgen05_partition)
__nv_reservedSMEM_tcgen05_partition:
	.zero		32
.L_0:


//--------------------- .nv.global                --------------------------
	.section	.nv.global,"aw",@nobits
.nv.global:
	.type		_ZN40_INTERNAL_5ead34c0_4_k_cu_bdc2cac9_107244cute1_E,@object
	.size		_ZN40_INTERNAL_5ead34c0_4_k_cu_bdc2cac9_107244cute1_E,(_ZN40_INTERNAL_5ead34c0_4_k_cu_bdc2cac9_107244cuda3std3__45__cpo6cbeginE - _ZN40_INTERNAL_5ead34c0_4_k_cu_bdc2cac9_107244cute1_E)
_ZN40_INTERNAL_5ead34c0_4_k_cu_bdc2cac9_107244cute1_E:
	.zero		1
	.type		_ZN40_INTERNAL_5ead34c0_4_k_cu_bdc2cac9_107244cuda3std3__45__cpo6cbeginE,@object
	.size		_ZN40_INTERNAL_5ead34c0_4_k_cu_bdc2cac9_107244cuda3std3__45__cpo6cbeginE,(_ZN40_INTERNAL_5ead34c0_4_k_cu_bdc2cac9_107244cuda3std3__48in_placeE - _ZN40_INTERNAL_5ead34c0_4_k_cu_bdc2cac9_107244cuda3std3__45__cpo6cbeginE)
_ZN40_INTERNAL_5ead34c0_4_k_cu_bdc2cac9_107244cuda3std3__45__cpo6cbeginE:
	.zero		1
	.type		_ZN40_INTERNAL_5ead34c0_4_k_cu_bdc2cac9_107244cuda3std3__48in_placeE,@object
	.size		_ZN40_INTERNAL_5ead34c0_4_k_cu_bdc2cac9_107244cuda3std3__48in_placeE,(_ZN40_INTERNAL_5ead34c0_4_k_cu_bdc2cac9_107244cuda3std6ranges3__45__cpo9iter_moveE - _ZN40_INTERNAL_5ead34c0_4_k_cu_bdc2cac9_107244cuda3std3__48in_placeE)
_ZN40_INTERNAL_5ead34c0_4_k_cu_bdc2cac9_107244cuda3std3__48in_placeE:
	.zero		1
	.type		_ZN40_INTERNAL_5ead34c0_4_k_cu_bdc2cac9_107244cuda3std6ranges3__45__cpo9iter_moveE,@object
	.size		_ZN40_INTERNAL_5ead34c0_4_k_cu_bdc2cac9_107244cuda3std6ranges3__45__cpo9iter_moveE,(_ZN40_INTERNAL_5ead34c0_4_k_cu_bdc2cac9_107244cuda3std3__45__cpo5beginE - _ZN40_INTERNAL_5ead34c0_4_k_cu_bdc2cac9_107244cuda3std6ranges3__45__cpo9iter_moveE)
_ZN40_INTERNAL_5ead34c0_4_k_cu_bdc2cac9_107244cuda3std6ranges3__45__cpo9iter_moveE:
	.zero		1
	.type		_ZN40_INTERNAL_5ead34c0_4_k_cu_bdc2cac9_107244cuda3std3__45__cpo5beginE,@object
	.size		_ZN40_INTERNAL_5ead34c0_4_k_cu_bdc2cac9_107244cuda3std3__45__cpo5beginE,(_ZN40_INTERNAL_5ead34c0_4_k_cu_bdc2cac9_107244cuda3std3__442_GLOBAL__N__5ead34c0_4_k_cu_bdc2cac9_107246ignoreE - _ZN40_INTERNAL_5ead34c0_4_k_cu_bdc2cac9_107244cuda3std3__45__cpo5beginE)
_ZN40_INTERNAL_5ead34c0_4_k_cu_bdc2cac9_107244cuda3std3__45__cpo5beginE:
	.zero		1
	.type		_ZN40_INTERNAL_5ead34c0_4_k_cu_bdc2cac9_107244cuda3std3__442_GLOBAL__N__5ead34c0_4_k_cu_bdc2cac9_107246ignoreE,@object
	.size		_ZN40_INTERNAL_5ead34c0_4_k_cu_bdc2cac9_107244cuda3std3__442_GLOBAL__N__5ead34c0_4_k_cu_bdc2cac9_107246ignoreE,(_ZN40_INTERNAL_5ead34c0_4_k_cu_bdc2cac9_107244cute7productE - _ZN40_INTERNAL_5ead34c0_4_k_cu_bdc2cac9_107244cuda3std3__442_GLOBAL__N__5ead34c0_4_k_cu_bdc2cac9_107246ignoreE)
_ZN40_INTERNAL_5ead34c0_4_k_cu_bdc2cac9_107244cuda3std3__442_GLOBAL__N__5ead34c0_4_k_cu_bdc2cac9_107246ignoreE:
	.zero		1
	.type		_ZN40_INTERNAL_5ead34c0_4_k_cu_bdc2cac9_107244cute7productE,@object
	.size		_ZN40_INTERNAL_5ead34c0_4_k_cu_bdc2cac9_107244cute7productE,(_ZN40_INTERNAL_5ead34c0_4_k_cu_bdc2cac9_107244cuda3std3__45__cpo3endE - _ZN40_INTERNAL_5ead34c0_4_k_cu_bdc2cac9_107244cute7productE)
_ZN40_INTERNAL_5ead34c0_4_k_cu_bdc2cac9_107244cute7productE:
	.zero		1
	.type		_ZN40_INTERNAL_5ead34c0_4_k_cu_bdc2cac9_107244cuda3std3__45__cpo3endE,@object
	.size		_ZN40_INTERNAL_5ead34c0_4_k_cu_bdc2cac9_107244cuda3std3__45__cpo3endE,(_ZN40_INTERNAL_5ead34c0_4_k_cu_bdc2cac9_107244cuda3std3__419piecewise_constructE - _ZN40_INTERNAL_5ead34c0_4_k_cu_bdc2cac9_107244cuda3std3__45__cpo3endE)
_ZN40_INTERNAL_5ead34c0_4_k_cu_bdc2cac9_107244cuda3std3__45__cpo3endE:
	.zero		1
	.type		_ZN40_INTERNAL_5ead34c0_4_k_cu_bdc2cac9_107244cuda3std3__419piecewise_constructE,@object
	.size		_ZN40_INTERNAL_5ead34c0_4_k_cu_bdc2cac9_107244cuda3std3__419piecewise_constructE,(_ZN40_INTERNAL_5ead34c0_4_k_cu_bdc2cac9_107244cuda3std3__45__cpo4cendE - _ZN40_INTERNAL_5ead34c0_4_k_cu_bdc2cac9_107244cuda3std3__419piecewise_constructE)
_ZN40_INTERNAL_5ead34c0_4_k_cu_bdc2cac9_107244cuda3std3__419piecewise_constructE:
	.zero		1
	.type		_ZN40_INTERNAL_5ead34c0_4_k_cu_bdc2cac9_107244cuda3std3__45__cpo4cendE,@object
	.size		_ZN40_INTERNAL_5ead34c0_4_k_cu_bdc2cac9_107244cuda3std3__45__cpo4cendE,(_ZN40_INTERNAL_5ead34c0_4_k_cu_bdc2cac9_107244cuda3std6ranges3__45__cpo4swapE - _ZN40_INTERNAL_5ead34c0_4_k_cu_bdc2cac9_107244cuda3std3__45__cpo4cendE)
_ZN40_INTERNAL_5ead34c0_4_k_cu_bdc2cac9_107244cuda3std3__45__cpo4cendE:
	.zero		1
	.type		_ZN40_INTERNAL_5ead34c0_4_k_cu_bdc2cac9_107244cuda3std6ranges3__45__cpo4swapE,@object
	.size		_ZN40_INTERNAL_5ead34c0_4_k_cu_bdc2cac9_107244cuda3std6ranges3__45__cpo4swapE,(.L_10 - _ZN40_INTERNAL_5ead34c0_4_k_cu_bdc2cac9_107244cuda3std6ranges3__45__cpo4swapE)
_ZN40_INTERNAL_5ead34c0_4_k_cu_bdc2cac9_107244cuda3std6ranges3__45__cpo4swapE:
	.zero		1
.L_10:


//--------------------- .nv.constant0._ZN7cutlass13device_kernelINS_4gemm6kernel13GemmUniversalIN4cute5tupleIJiiiiEEENS1_10collective13CollectiveMmaINS1_35MainloopSm100TmaUmmaWarpSpecializedILi53ELi2ELi4ENS5_IJNS4_1CILi2EEENSA_ILi1EEESC_EEEEENS5_IJNSA_ILi64EEESF_NSA_ILi16EEEEEENS_10bfloat16_tENS5_IJlSC_lEEESI_SJ_NS4_8TiledMMAINS4_8MMA_AtomIJNS4_20SM100_MMA_F16BF16_SSISI_SI_fLi64ELi64ELNS4_4UMMA5MajorE0ELSO_0ELNSN_7ScaleInE0ELSP_0EEEEEENS4_6LayoutINS5_IJSC_SC_SC_EEENS5_IJNSA_ILi0EEESU_SU_EEEEENS5_IJNS4_10UnderscoreESX_SX_EEEEENS4_13SM90_TMA_LOADENS4_14ComposedLayoutINS4_7SwizzleILi1ELi4ELi3EEENS4_18smem_ptr_flag_bitsILi16EEENSS_INS5_IJNSA_ILi8EEESG_EEENS5_IJSG_SC_EEEEEEEvNS4_8identityENS4_23SM90_TMA_LOAD_MULTICASTES1A_vS1B_EENS_8epilogue10collective18CollectiveEpilogueINS1E_23Sm100TmaWarpSpecializedILi3ELi2ELi16ELb1ELb0EEEJSH_NS5_IJNSS_ISF_SC_EENSS_INSA_ILi32EEESC_EEEEESI_SJ_SI_SJ_NS1E_6fusion15FusionCallbacksIS1I_NS1N_17LinearCombinationISI_fSI_fLNS_15FloatRoundStyleE2EEESH_S1M_JEEENS4_5SM1004TMEM4LOAD26SM100_TMEM_LOAD_16dp256b4xES10_NS11_INS12_ILi2ELi4ELi3EEES15_NSS_INS5_IJS16_S1K_EEENS5_IJS1K_SC_EEEEEEENS4_17SM75_U32x4_LDSM_NENS4_14SM90_TMA_STOREES21_NS4_17SM90_U32x4_STSM_NENS4_39AutoVectorizingCopyWithAssumedAlignmentILi128EEEEEEvvEEEEvNT_6ParamsE --------------------------
	.section	.nv.constant0._ZN7cutlass13device_kernelINS_4gemm6kernel13GemmUniversalIN4cute5tupleIJiiiiEEENS1_10collective13CollectiveMmaINS1_35MainloopSm100TmaUmmaWarpSpecializedILi53ELi2ELi4ENS5_IJNS4_1CILi2EEENSA_ILi1EEESC_EEEEENS5_IJNSA_ILi64EEESF_NSA_ILi16EEEEEENS_10bfloat16_tENS5_IJlSC_lEEESI_SJ_NS4_8TiledMMAINS4_8MMA_AtomIJNS4_20SM100_MMA_F16BF16_SSISI_SI_fLi64ELi64ELNS4_4UMMA5MajorE0ELSO_0ELNSN_7ScaleInE0ELSP_0EEEEEENS4_6LayoutINS5_IJSC_SC_SC_EEENS5_IJNSA_ILi0EEESU_SU_EEEEENS5_IJNS4_10UnderscoreESX_SX_EEEEENS4_13SM90_TMA_LOADENS4_14ComposedLayoutINS4_7SwizzleILi1ELi4ELi3EEENS4_18smem_ptr_flag_bitsILi16EEENSS_INS5_IJNSA_ILi8EEESG_EEENS5_IJSG_SC_EEEEEEEvNS4_8identityENS4_23SM90_TMA_LOAD_MULTICASTES1A_vS1B_EENS_8epilogue10collective18CollectiveEpilogueINS1E_23Sm100TmaWarpSpecializedILi3ELi2ELi16ELb1ELb0EEEJSH_NS5_IJNSS_ISF_SC_EENSS_INSA_ILi32EEESC_EEEEESI_SJ_SI_SJ_NS1E_6fusion15FusionCallbacksIS1I_NS1N_17LinearCombinationISI_fSI_fLNS_15FloatRoundStyleE2EEESH_S1M_JEEENS4_5SM1004TMEM4LOAD26SM100_TMEM_LOAD_16dp256b4xES10_NS11_INS12_ILi2ELi4ELi3EEES15_NSS_INS5_IJS16_S1K_EEENS5_IJS1K_SC_EEEEEEENS4_17SM75_U32x4_LDSM_NENS4_14SM90_TMA_STOREES21_NS4_17SM90_U32x4_STSM_NENS4_39AutoVectorizingCopyWithAssumedAlignmentILi128EEEEEEvvEEEEvNT_6ParamsE,"a",@progbits
	.sectionflags	@""
	.align	4
.nv.constant0._ZN7cutlass13device_kernelINS_4gemm6kernel13GemmUniversalIN4cute5tupleIJiiiiEEENS1_10collective13CollectiveMmaINS1_35MainloopSm100TmaUmmaWarpSpecializedILi53ELi2ELi4ENS5_IJNS4_1CILi2EEENSA_ILi1EEESC_EEEEENS5_IJNSA_ILi64EEESF_NSA_ILi16EEEEEENS_10bfloat16_tENS5_IJlSC_lEEESI_SJ_NS4_8TiledMMAINS4_8MMA_AtomIJNS4_20SM100_MMA_F16BF16_SSISI_SI_fLi64ELi64ELNS4_4UMMA5MajorE0ELSO_0ELNSN_7ScaleInE0ELSP_0EEEEEENS4_6LayoutINS5_IJSC_SC_SC_EEENS5_IJNSA_ILi0EEESU_SU_EEEEENS5_IJNS4_10UnderscoreESX_SX_EEEEENS4_13SM90_TMA_LOADENS4_14ComposedLayoutINS4_7SwizzleILi1ELi4ELi3EEENS4_18smem_ptr_flag_bitsILi16EEENSS_INS5_IJNSA_ILi8EEESG_EEENS5_IJSG_SC_EEEEEEEvNS4_8identityENS4_23SM90_TMA_LOAD_MULTICASTES1A_vS1B_EENS_8epilogue10collective18CollectiveEpilogueINS1E_23Sm100TmaWarpSpecializedILi3ELi2ELi16ELb1ELb0EEEJSH_NS5_IJNSS_ISF_SC_EENSS_INSA_ILi32EEESC_EEEEESI_SJ_SI_SJ_NS1E_6fusion15FusionCallbacksIS1I_NS1N_17LinearCombinationISI_fSI_fLNS_15FloatRoundStyleE2EEESH_S1M_JEEENS4_5SM1004TMEM4LOAD26SM100_TMEM_LOAD_16dp256b4xES10_NS11_INS12_ILi2ELi4ELi3EEES15_NSS_INS5_IJS16_S1K_EEENS5_IJS1K_SC_EEEEEEENS4_17SM75_U32x4_LDSM_NENS4_14SM90_TMA_STOREES21_NS4_17SM90_U32x4_STSM_NENS4_39AutoVectorizingCopyWithAssumedAlignmentILi128EEEEEEvvEEEEvNT_6ParamsE:
	.zero		2944


//--------------------- SYMBOLS --------------------------

	.type		.nv.reservedSmem.offset0,@object
	.size		.nv.reservedSmem.offset0,0x4
	.type		.nv.reservedSmem.cap,@object
	.size		.nv.reservedSmem.cap,0x4
	.type		__assertfail,@function
